def gluon_tcgen05(
    a_ptr,
    b_ptr,
    c_ptr,
    M,
    N,
    K,
    stride_am,
    stride_bk,
    stride_cm,
    BLOCK_M: gl.constexpr,
    BLOCK_N: gl.constexpr,
    BLOCK_K: gl.constexpr,
    DTYPE: gl.constexpr,
    A_LAYOUT: gl.constexpr,
    B_LAYOUT: gl.constexpr,
    C_LAYOUT: gl.constexpr,
    B_SHAPE: gl.constexpr,
    TMEM_LAYOUT: gl.constexpr,
    TMEM_REG: gl.constexpr,
    TRANS_B: gl.constexpr,
    NUM_BUFFERS: gl.constexpr,
):
    a_desc = tma.make_tensor_descriptor(
        a_ptr, [M, K], [stride_am, 1], [BLOCK_M, BLOCK_K], A_LAYOUT
    )
    b_desc = tma.make_tensor_descriptor(
        b_ptr,
        [N, K] if TRANS_B else [K, N],
        [stride_bk, 1],
        B_SHAPE,
        B_LAYOUT,
    )
    c_desc = tma.make_tensor_descriptor(
        c_ptr, [M, N], [stride_cm, 1], [BLOCK_M, BLOCK_N], C_LAYOUT
    )

    a_bufs = gl.allocate_shared_memory(
        DTYPE, [NUM_BUFFERS, BLOCK_M, BLOCK_K], A_LAYOUT
    )
    b_bufs = gl.allocate_shared_memory(DTYPE, [NUM_BUFFERS] + B_SHAPE, B_LAYOUT)

    pid_m = gl.program_id(0)
    pid_n = gl.program_id(1)
    off_m = pid_m * BLOCK_M
    off_n = pid_n * BLOCK_N

    tma_bars = gl.allocate_shared_memory(
        gl.int64, [NUM_BUFFERS, 1], mbarrier.MBarrierLayout()
    )
    mma_bars = gl.allocate_shared_memory(
        gl.int64, [NUM_BUFFERS, 1], mbarrier.MBarrierLayout()
    )
    for i in gl.static_range(NUM_BUFFERS):
        mbarrier.init(tma_bars.index(i), count=1)
        mbarrier.init(mma_bars.index(i), count=1)

    acc_tmem = allocate_tensor_memory(gl.float32, [BLOCK_M, BLOCK_N], TMEM_LAYOUT)
    idx = 0
    phase = 0
    use_acc = False
    for k in range(0, K, BLOCK_K):
        a = a_bufs.index(idx)
        b = b_bufs.index(idx)
        tma_bar = tma_bars.index(idx)
        mma_bar = mma_bars.index(idx)
        mbarrier.expect(
            tma_bar, a_desc.block_type.nbytes + b_desc.block_type.nbytes
        )
        tma.async_copy_global_to_shared(a_desc, [off_m, k], tma_bar, a)
        tma.async_copy_global_to_shared(
            b_desc, [off_n, k] if TRANS_B else [k, off_n], tma_bar, b
        )
        mbarrier.wait(tma_bar, phase=phase)

        if TRANS_B:
            b = b.permute((1, 0))
        tcgen05_mma(a, b, acc_tmem, use_acc=use_acc)
        tcgen05_commit(mma_bar)
        mbarrier.wait(mma_bar, phase=phase)
        use_acc = True

        idx += 1
        if idx == NUM_BUFFERS:
            idx = 0
            phase ^= 1

    for i in gl.static_range(NUM_BUFFERS):
        mbarrier.invalidate(tma_bars.index(i))
        mbarrier.invalidate(mma_bars.index(i))

    acc = acc_tmem.load(TMEM_REG)
    c_smem = gl.allocate_shared_memory(DTYPE, [BLOCK_M, BLOCK_N], C_LAYOUT)
    c_smem.store(acc.to(DTYPE))
    fence_async_shared()
    tma.async_copy_shared_to_global(c_desc, [off_m, off_n], c_smem)
    tma.store_wait(pendings=0)

# config = {"BLOCK_K": 128, "BLOCK_M": 64, "BLOCK_N": 128, "arch": "sm_100", "dtype": "bf16", "num_buffers": 1, "num_warps": 8, "trans_b": 0}
# arch = sm_100


// ===== COMPILED SASS (sm_100a) =====

	.target	sm_100a

	.elftype	@"ET_EXEC"


//--------------------- .note.nv.tkinfo           --------------------------
	.section	.note.nv.tkinfo,"",@"SHT_NOTE"
	.sectionflags	@"SHF_NOTE_NV_TKINFO"
	.tkinfo
        /*0018*/ 	.word	0x00000081
        /*0030*/ 	.string	""
        /*0030*/ 	.string	"ptxas-blackwell"
        /*0030*/ 	.string	"Cuda compilation tools, release 12.9, V12.9.86"
        /*0030*/ 	.string	"Build cuda_12.9.r12.9/compiler.36037853_0"
        /*0030*/ 	.string	"-v  -suppress-debug-info  -lineinfo  -arch sm_100a "



//--------------------- .note.nv.cuver            --------------------------
	.section	.note.nv.cuver,"",@"SHT_NOTE"
	.sectionflags	@"SHF_NOTE_NV_CUVER"
        /*0018*/ 	.short	0x0001
        /*001a*/ 	.short	0x0064
        /*001c*/ 	.short	0x0001
        /*001e*/ 	.short	0x0000
        /*0020*/ 	.short	0x0001
        /*0022*/ 	.short	0x0000


//--------------------- .nv.info                  --------------------------
	.section	.nv.info,"",@"SHT_CUDA_INFO"
	.align	4


	//----- nvinfo : EIATTR_REGCOUNT
	.align		4
        /*0000*/ 	.byte	0x04, 0x2f
        /*0002*/ 	.short	(.L_4 - .L_3)
	.align		4
.L_3:
        /*0004*/ 	.word	index@(gluon_tcgen05)
        /*0008*/ 	.word	0x00000027


	//----- nvinfo : EIATTR_FRAME_SIZE
	.align		4
.L_4:
        /*000c*/ 	.byte	0x04, 0x11
        /*000e*/ 	.short	(.L_6 - .L_5)
	.align		4
.L_5:
        /*0010*/ 	.word	index@($__internal_2_$__cuda_sm10x_tcgen05_guardrail_trap_unallocated_columns_being_dealloced)
        /*0014*/ 	.word	0x00000000


	//----- nvinfo : EIATTR_FRAME_SIZE
	.align		4
.L_6:
        /*0018*/ 	.byte	0x04, 0x11
        /*001a*/ 	.short	(.L_8 - .L_7)
	.align		4
.L_7:
        /*001c*/ 	.word	index@($__internal_1_$__cuda_sm10x_tcgen05_guardrail_trap_phase_invalid_during_alloc)
        /*0020*/ 	.word	0x00000000


	//----- nvinfo : EIATTR_FRAME_SIZE
	.align		4
.L_8:
        /*0024*/ 	.byte	0x04, 0x11
        /*0026*/ 	.short	(.L_10 - .L_9)
	.align		4
.L_9:
        /*0028*/ 	.word	index@($__internal_0_$__cuda_sm10x_tcgen05_guardrail_trap_col_being_dealloced_not_returned_by_alloc)
        /*002c*/ 	.word	0x00000000


	//----- nvinfo : EIATTR_FRAME_SIZE
	.align		4
.L_10:
        /*0030*/ 	.byte	0x04, 0x11
        /*0032*/ 	.short	(.L_12 - .L_11)
	.align		4
.L_11:
        /*0034*/ 	.word	index@(gluon_tcgen05)
        /*0038*/ 	.word	0x00000000


	//----- nvinfo : EIATTR_MIN_STACK_SIZE
	.align		4
.L_12:
        /*003c*/ 	.byte	0x04, 0x12
        /*003e*/ 	.short	(.L_14 - .L_13)
	.align		4
.L_13:
        /*0040*/ 	.word	index@(gluon_tcgen05)
        /*0044*/ 	.word	0x00000000
.L_14:


//--------------------- .nv.info.gluon_tcgen05    --------------------------
	.section	.nv.info.gluon_tcgen05,"",@"SHT_CUDA_INFO"
	.sectionflags	@""
	.align	4


	//----- nvinfo : EIATTR_CUDA_API_VERSION
	.align		4
        /*0000*/ 	.byte	0x04, 0x37
        /*0002*/ 	.short	(.L_16 - .L_15)
.L_15:
        /*0004*/ 	.word	0x00000081


	//----- nvinfo : EIATTR_KPARAM_INFO
	.align		4
.L_16:
        /*0008*/ 	.byte	0x04, 0x17
        /*000a*/ 	.short	(.L_18 - .L_17)
.L_17:
        /*000c*/ 	.word	0x00000000
        /*0010*/ 	.short	0x000a
        /*0012*/ 	.short	0x0048
        /*0014*/ 	.byte	0x00, 0xf4, 0x21, 0x00


	//----- nvinfo : EIATTR_KPARAM_INFO
	.align		4
.L_18:
        /*0018*/ 	.byte	0x04, 0x17
        /*001a*/ 	.short	(.L_20 - .L_19)
.L_19:
        /*001c*/ 	.word	0x00000000
        /*0020*/ 	.short	0x0009
        /*0022*/ 	.short	0x0040
        /*0024*/ 	.byte	0x00, 0xf4, 0x21, 0x00


	//----- nvinfo : EIATTR_KPARAM_INFO
	.align		4
.L_20:
        /*0028*/ 	.byte	0x04, 0x17
        /*002a*/ 	.short	(.L_22 - .L_21)
.L_21:
        /*002c*/ 	.word	0x00000000
        /*0030*/ 	.short	0x0008
        /*0032*/ 	.short	0x0038
        /*0034*/ 	.byte	0x00, 0xf0, 0x21, 0x00


	//----- nvinfo : EIATTR_KPARAM_INFO
	.align		4
.L_22:
        /*0038*/ 	.byte	0x04, 0x17
        /*003a*/ 	.short	(.L_24 - .L_23)
.L_23:
        /*003c*/ 	.word	0x00000000
        /*0040*/ 	.short	0x0007
        /*0042*/ 	.short	0x0030
        /*0044*/ 	.byte	0x00, 0xf0, 0x21, 0x00


	//----- nvinfo : EIATTR_KPARAM_INFO
	.align		4
.L_24:
        /*0048*/ 	.byte	0x04, 0x17
        /*004a*/ 	.short	(.L_26 - .L_25)
.L_25:
        /*004c*/ 	.word	0x00000000
        /*0050*/ 	.short	0x0006
        /*0052*/ 	.short	0x0028
        /*0054*/ 	.byte	0x00, 0xf0, 0x21, 0x00


	//----- nvinfo : EIATTR_KPARAM_INFO
	.align		4
.L_26:
        /*0058*/ 	.byte	0x04, 0x17
        /*005a*/ 	.short	(.L_28 - .L_27)
.L_27:
        /*005c*/ 	.word	0x00000000
        /*0060*/ 	.short	0x0005
        /*0062*/ 	.short	0x0020
        /*0064*/ 	.byte	0x00, 0xf0, 0x11, 0x00


	//----- nvinfo : EIATTR_KPARAM_INFO
	.align		4
.L_28:
        /*0068*/ 	.byte	0x04, 0x17
        /*006a*/ 	.short	(.L_30 - .L_29)
.L_29:
        /*006c*/ 	.word	0x00000000
        /*0070*/ 	.short	0x0004
        /*0072*/ 	.short	0x001c
        /*0074*/ 	.byte	0x00, 0xf0, 0x11, 0x00


	//----- nvinfo : EIATTR_KPARAM_INFO
	.align		4
.L_30:
        /*0078*/ 	.byte	0x04, 0x17
        /*007a*/ 	.short	(.L_32 - .L_31)
.L_31:
        /*007c*/ 	.word	0x00000000
        /*0080*/ 	.short	0x0003
        /*0082*/ 	.short	0x0018
        /*0084*/ 	.byte	0x00, 0xf0, 0x11, 0x00


	//----- nvinfo : EIATTR_KPARAM_INFO
	.align		4
.L_32:
        /*0088*/ 	.byte	0x04, 0x17
        /*008a*/ 	.short	(.L_34 - .L_33)
.L_33:
        /*008c*/ 	.word	0x00000000
        /*0090*/ 	.short	0x0002
        /*0092*/ 	.short	0x0010
        /*0094*/ 	.byte	0x00, 0xf4, 0x21, 0x00


	//----- nvinfo : EIATTR_KPARAM_INFO
	.align		4
.L_34:
        /*0098*/ 	.byte	0x04, 0x17
        /*009a*/ 	.short	(.L_36 - .L_35)
.L_35:
        /*009c*/ 	.word	0x00000000
        /*00a0*/ 	.short	0x0001
        /*00a2*/ 	.short	0x0008
        /*00a4*/ 	.byte	0x00, 0xf4, 0x21, 0x00


	//----- nvinfo : EIATTR_KPARAM_INFO
	.align		4
.L_36:
        /*00a8*/ 	.byte	0x04, 0x17
        /*00aa*/ 	.short	(.L_38 - .L_37)
.L_37:
        /*00ac*/ 	.word	0x00000000
        /*00b0*/ 	.short	0x0000
        /*00b2*/ 	.short	0x0000
        /*00b4*/ 	.byte	0x00, 0xf4, 0x21, 0x00


	//----- nvinfo : EIATTR_AT_ENTRY_FRAGMENTS
	.align		4
.L_38:
        /*00b8*/ 	.byte	0x04, 0x4f
        /*00ba*/ 	.short	(.L_40 - .L_39)


	//   ....[0]....
.L_39:
        /*00bc*/ 	.word	0x00000004


	//----- nvinfo : EIATTR_RESERVED_SMEM_USED
	.align		4
.L_40:
        /*00c0*/ 	.byte	0x01, 0x41
	.zero		2


	//----- nvinfo : EIATTR_SPARSE_MMA_MASK
	.align		4
        /*00c4*/ 	.byte	0x03, 0x50
        /*00c6*/ 	.short	0x0000


	//----- nvinfo : EIATTR_TCGEN05_1CTA_USED
	.align		4
        /*00c8*/ 	.byte	0x01, 0x51
	.zero		2


	//----- nvinfo : EIATTR_MAXREG_COUNT
	.align		4
        /*00cc*/ 	.byte	0x03, 0x1b
        /*00ce*/ 	.short	0x00ff


	//----- nvinfo : EIATTR_NUM_BARRIERS
	.align		4
        /*00d0*/ 	.byte	0x02, 0x4c
        /*00d2*/ 	.byte	0x01
	.zero		1


	//----- nvinfo : EIATTR_INT_WARP_WIDE_INSTR_OFFSETS
	.align		4
        /*00d4*/ 	.byte	0x04, 0x31
        /*00d6*/ 	.short	(.L_42 - .L_41)


	//   ....[0]....
.L_41:
        /*00d8*/ 	.word	0x00001730


	//   ....[1]....
        /*00dc*/ 	.word	0x00001750


	//   ....[2]....
        /*00e0*/ 	.word	0x000017d0


	//   ....[3]....
        /*00e4*/ 	.word	0x000018e0


	//   ....[4]....
        /*00e8*/ 	.word	0x000018f0


	//   ....[5]....
        /*00ec*/ 	.word	0x00001980


	//   ....[6]....
        /*00f0*/ 	.word	0x00001990


	//   ....[7]....
        /*00f4*/ 	.word	0x00001d70


	//   ....[8]....
        /*00f8*/ 	.word	0x00001d80


	//   ....[9]....
        /*00fc*/ 	.word	0x00001ee0


	//   ....[10]....
        /*0100*/ 	.word	0x00001f20


	//   ....[11]....
        /*0104*/ 	.word	0x00001f50


	//   ....[12]....
        /*0108*/ 	.word	0x00001f70


	//   ....[13]....
        /*010c*/ 	.word	0x000021d0


	//   ....[14]....
        /*0110*/ 	.word	0x000021e0


	//   ....[15]....
        /*0114*/ 	.word	0x00002460


	//   ....[16]....
        /*0118*/ 	.word	0x00002470


	//   ....[17]....
        /*011c*/ 	.word	0x000027e0


	//   ....[18]....
        /*0120*/ 	.word	0x00002830


	//----- nvinfo : EIATTR_COOP_GROUP_MASK_REGIDS
	.align		4
.L_42:
        /*0124*/ 	.byte	0x04, 0x29
        /*0126*/ 	.short	(.L_44 - .L_43)


	//   ....[0]....
.L_43:
        /*0128*/ 	.word	0xffffffff


	//   ....[1]....
        /*012c*/ 	.word	0xffffffff


	//   ....[2]....
        /*0130*/ 	.word	0xffffffff


	//   ....[3]....
        /*0134*/ 	.word	0xffffffff


	//   ....[4]....
        /*0138*/ 	.word	0xffffffff


	//   ....[5]....
        /*013c*/ 	.word	0xffffffff


	//   ....[6]....
        /*0140*/ 	.word	0xffffffff


	//   ....[7]....
        /*0144*/ 	.word	0xffffffff


	//   ....[8]....
        /*0148*/ 	.word	0xffffffff


	//   ....[9]....
        /*014c*/ 	.word	0xffffffff


	//----- nvinfo : EIATTR_COOP_GROUP_INSTR_OFFSETS
	.align		4
.L_44:
        /*0150*/ 	.byte	0x04, 0x28
        /*0152*/ 	.short	(.L_46 - .L_45)


	//   ....[0]....
.L_45:
        /*0154*/ 	.word	0x00000050


	//   ....[1]....
        /*0158*/ 	.word	0x00000310


	//   ....[2]....
        /*015c*/ 	.word	0x00000500


	//   ....[3]....
        /*0160*/ 	.word	0x000009c0


	//   ....[4]....
        /*0164*/ 	.word	0x00000b00


	//   ....[5]....
        /*0168*/ 	.word	0x00000fb0


	//   ....[6]....
        /*016c*/ 	.word	0x000010f0


	//   ....[7]....
        /*0170*/ 	.word	0x000015e0


	//   ....[8]....
        /*0174*/ 	.word	0x00002670


	//   ....[9]....
        /*0178*/ 	.word	0x000028e0


	//----- nvinfo : EIATTR_VRC_CTA_INIT_COUNT
	.align		4
.L_46:
        /*017c*/ 	.byte	0x02, 0x4a
        /*017e*/ 	.byte	0x80
	.zero		1


	//----- nvinfo : EIATTR_MBARRIER_INSTR_OFFSETS
	.align		4
        /*0180*/ 	.byte	0x04, 0x39
        /*0182*/ 	.short	(.L_48 - .L_47)


	//   ....[0]....
.L_47:
        /*0184*/ 	.word	0x000017f0
        /*0188*/ 	.word	0x000000ff
        /*018c*/ 	.word	0x0000c000
        /*0190*/ 	.short	0x0100
        /*0192*/ 	.byte	0x0a
	.zero		1


	//   ....[1]....
        /*0194*/ 	.word	0x00001800
        /*0198*/ 	.word	0x000000ff
        /*019c*/ 	.word	0x0000c010
        /*01a0*/ 	.short	0x0100
        /*01a2*/ 	.byte	0x0a
	.zero		1


	//   ....[2]....
        /*01a4*/ 	.word	0x00001b70
        /*01a8*/ 	.word	0x000000ff
        /*01ac*/ 	.word	0x0000c000
        /*01b0*/ 	.short	0x010a
        /*01b2*/ 	.byte	0x0a
	.zero		1


	//   ....[3]....
        /*01b4*/ 	.word	0x00001dd0
        /*01b8*/ 	.word	0x000000ff
        /*01bc*/ 	.word	0x0000c010
        /*01c0*/ 	.short	0x010a
        /*01c2*/ 	.byte	0x0a
	.zero		1


	//   ....[4]....
        /*01c4*/ 	.word	0x00001ff0
        /*01c8*/ 	.word	0x000000ff
        /*01cc*/ 	.word	0x0000c000
        /*01d0*/ 	.short	0x010a
        /*01d2*/ 	.byte	0x0a
	.zero		1


	//   ....[5]....
        /*01d4*/ 	.word	0x00002220
        /*01d8*/ 	.word	0x000000ff
        /*01dc*/ 	.word	0x0000c010
        /*01e0*/ 	.short	0x010a
        /*01e2*/ 	.byte	0x0a
	.zero		1


	//   ....[6]....
        /*01e4*/ 	.word	0x000022c0
        /*01e8*/ 	.word	0x000000ff
        /*01ec*/ 	.word	0x0000c000
        /*01f0*/ 	.short	0x0108
        /*01f2*/ 	.byte	0x0a
	.zero		1


	//   ....[7]....
        /*01f4*/ 	.word	0x000022d0
        /*01f8*/ 	.word	0x000000ff
        /*01fc*/ 	.word	0x0000c010
        /*0200*/ 	.short	0x0108
        /*0202*/ 	.byte	0x0a
	.zero		1


	//   ....[8]....
        /*0204*/ 	.word	0x00002900
        /*0208*/ 	.word	0x000000ff
        /*020c*/ 	.word	0x0000c000
        /*0210*/ 	.short	0x010a
        /*0212*/ 	.byte	0x0a
	.zero		1


	//   ....[9]....
        /*0214*/ 	.word	0x00002930
        /*0218*/ 	.word	0x000000ff
        /*021c*/ 	.word	0x0000c010
        /*0220*/ 	.short	0x010a
        /*0222*/ 	.byte	0x0a
	.zero		1


	//   ....[10]....
        /*0224*/ 	.word	0x00002960
        /*0228*/ 	.word	0x000000ff
        /*022c*/ 	.word	0x0000c000
        /*0230*/ 	.short	0x010a
        /*0232*/ 	.byte	0x0a
	.zero		1


	//   ....[11]....
        /*0234*/ 	.word	0x00002990
        /*0238*/ 	.word	0x000000ff
        /*023c*/ 	.word	0x0000c010
        /*0240*/ 	.short	0x010a
        /*0242*/ 	.byte	0x0a
	.zero		1


	//----- nvinfo : EIATTR_NUM_MBARRIERS
	.align		4
.L_48:
        /*0244*/ 	.byte	0x03, 0x38
        /*0246*/ 	.short	0x0002


	//----- nvinfo : EIATTR_EXIT_INSTR_OFFSETS
	.align		4
        /*0248*/ 	.byte	0x04, 0x1c
        /*024a*/ 	.short	(.L_50 - .L_49)


	//   ....[0]....
.L_49:
        /*024c*/ 	.word	0x000028f0


	//----- nvinfo : EIATTR_REQNTID
	.align		4
.L_50:
        /*0250*/ 	.byte	0x04, 0x10
        /*0252*/ 	.short	(.L_52 - .L_51)
.L_51:
        /*0254*/ 	.word	0x00000100
        /*0258*/ 	.word	0x00000001
        /*025c*/ 	.word	0x00000001


	//----- nvinfo : EIATTR_CRS_STACK_SIZE
	.align		4
.L_52:
        /*0260*/ 	.byte	0x04, 0x1e
        /*0262*/ 	.short	(.L_54 - .L_53)
.L_53:
        /*0264*/ 	.word	0x00000000


	//----- nvinfo : EIATTR_CBANK_PARAM_SIZE
	.align		4
.L_54:
        /*0268*/ 	.byte	0x03, 0x19
        /*026a*/ 	.short	0x0050


	//----- nvinfo : EIATTR_PARAM_CBANK
	.align		4
        /*026c*/ 	.byte	0x04, 0x0a
        /*026e*/ 	.short	(.L_56 - .L_55)
	.align		4
.L_55:
        /*0270*/ 	.word	index@(.nv.constant0.gluon_tcgen05)
        /*0274*/ 	.short	0x0380
        /*0276*/ 	.short	0x0050


	//----- nvinfo : EIATTR_SW_WAR
	.align		4
.L_56:
        /*0278*/ 	.byte	0x04, 0x36
        /*027a*/ 	.short	(.L_58 - .L_57)
.L_57:
        /*027c*/ 	.word	0x00000008
.L_58:


//--------------------- .nv.compat                --------------------------
	.section	.nv.compat,"",@"SHT_CUDA_COMPAT_INFO"
	.align	4
        /*0000*/ 	.byte	0x02, 0x02, 0x02, 0x00, 0x02, 0x05, 0x05, 0x00, 0x02, 0x03, 0x03, 0x00, 0x02, 0x06, 0x01, 0x00


//--------------------- .nv.callgraph             --------------------------
	.section	.nv.callgraph,"",@"SHT_CUDA_CALLGRAPH"
	.align	4
	.sectionentsize	8
	.align		4
        /*0000*/ 	.word	0x00000000
	.align		4
        /*0004*/ 	.word	0xffffffff
	.align		4
        /*0008*/ 	.word	0x00000000
	.align		4
        /*000c*/ 	.word	0xfffffffe
	.align		4
        /*0010*/ 	.word	0x00000000
	.align		4
        /*0014*/ 	.word	0xfffffffd
	.align		4
        /*0018*/ 	.word	0x00000000
	.align		4
        /*001c*/ 	.word	0xfffffffc


//--------------------- .text.gluon_tcgen05       --------------------------
	.section	.text.gluon_tcgen05,"ax",@progbits
	.align	128
        .global         gluon_tcgen05
        .type           gluon_tcgen05,@function
        .size           gluon_tcgen05,(.L_x_73 - gluon_tcgen05)
        .other          gluon_tcgen05,@"STO_CUDA_ENTRY STV_DEFAULT"
gluon_tcgen05:
.text.gluon_tcgen05:
[----:B------:R-:W1:Y:S01]  /*0000*/  LDC R1, c[0x0][0x37c] ;  /* 0x0000df00ff017b82 */ /* 0x000e620000000800 */
[----:B------:R-:W2:Y:S02]  /*0010*/  S2R R0, SR_TID.X ;  /* 0x0000000000007919 */ /* 0x000ea40000002100 */
[----:B--2---:R-:W-:-:S13]  /*0020*/  ISETP.GE.U32.AND P2, PT, R0, 0x20, PT ;  /* 0x000000200000780c */ /* 0x004fda0003f46070 */
[----:B------:R-:W-:Y:S05]  /*0030*/  @P2 BRA `(.L_x_0) ;  /* 0x0000000000b82947 */ /* 0x000fea0003800000 */
[----:B------:R-:W2:Y:S01]  /*0040*/  S2UR UR6, SR_CgaCtaId ;  /* 0x00000000000679c3 */ /* 0x000ea20000008800 */
[----:B------:R-:W-:Y:S01]  /*0050*/  NOP ;  /* 0x0000000000007918 */ /* 0x000fe20000000000 */
[----:B------:R-:W-:Y:S02]  /*0060*/  UMOV UR4, 0x40 ;  /* 0x0000004000047882 */ /* 0x000fe40000000000 */
[----:B--2---:R-:W-:-:S09]  /*0070*/  ULEA UR4, UR6, UR4, 0x18 ;  /* 0x0000000406047291 */ /* 0x004fd2000f8ec0ff */
[----:B------:R-:W2:Y:S01]  /*0080*/  LDS.U8 R2, [UR4] ;  /* 0x00000004ff027984 */ /* 0x000ea20008000000 */
[----:B------:R-:W-:Y:S02]  /*0090*/  UMOV UR4, 0x400 ;  /* 0x0000040000047882 */ /* 0x000fe40000000000 */
[----:B------:R-:W-:Y:S01]  /*00a0*/  ULEA UR4, UR6, UR4, 0x18 ;  /* 0x0000000406047291 */ /* 0x000fe2000f8ec0ff */
[----:B--2---:R-:W-:-:S13]  /*00b0*/  ISETP.NE.AND P0, PT, R2, RZ, PT ;  /* 0x000000ff0200720c */ /* 0x004fda0003f05270 */
[----:B------:R-:W-:Y:S05]  /*00c0*/  @P0 BRA `(.L_x_1) ;  /* 0x00000000007c0947 */ /* 0x000fea0003800000 */
[----:B------:R-:W-:-:S13]  /*00d0*/  ELECT P0, URZ, PT ;  /* 0x0000000000ff782f */ /* 0x000fda0003800000 */
[----:B------:R-:W-:Y:S05]  /*00e0*/  @!P0 BRA `(.L_x_2) ;  /* 0x0000000000848947 */ /* 0x000fea0003800000 */
[----:B------:R-:W-:Y:S01]  /*00f0*/  UMOV UR5, 0x4 ;  /* 0x0000000400057882 */ /* 0x000fe20000000000 */
[----:B------:R-:W-:Y:S02]  /*0100*/  IMAD.MOV.U32 R5, RZ, RZ, 0x1 ;  /* 0x00000001ff057424 */ /* 0x000fe400078e00ff */
[----:B------:R-:W-:Y:S02]  /*0110*/  IMAD.MOV.U32 R3, RZ, RZ, 0xf ;  /* 0x0000000fff037424 */ /* 0x000fe400078e00ff */
[----:B------:R-:W-:Y:S04]  /*0120*/  DEPBAR.LE SB2, 0x36 ;  /* 0x0000ad800000791a */ /* 0x000fe80000000000 */
[----:B------:R-:W2:Y:S02]  /*0130*/  UTCATOMSWS.FIND_AND_SET.ALIGN UP0, UR5, UR5 ;  /* 0x00000005000575e3 */ /* 0x000ea40008000800 */
[----:B--2---:R-:W-:-:S04]  /*0140*/  PLOP3.LUT P0, PT, PT, PT, UP0, 0x80, 0x8 ;  /* 0x000000000008781c */ /* 0x004fc80003f0f008 */
[----:B------:R-:W-:-:S04]  /*0150*/  SEL R2, RZ, 0xffffffff, !P0 ;  /* 0xffffffffff027807 */ /* 0x000fc80004000000 */
[----:B------:R-:W-:Y:S01]  /*0160*/  ISETP.NE.AND P0, PT, R2, RZ, PT ;  /* 0x000000ff0200720c */ /* 0x000fe20003f05270 */
[----:B------:R-:W-:-:S12]  /*0170*/  IMAD.U32 R2, RZ, RZ, UR5 ;  /* 0x00000005ff027e24 */ /* 0x000fd8000f8e00ff */
[----:B------:R-:W-:Y:S05]  /*0180*/  @P0 BRA `(.L_x_3) ;  /* 0x0000000000240947 */ /* 0x000fea0003800000 */
.L_x_4:
[----:B------:R-:W-:Y:S05]  /*0190*/  NANOSLEEP 0x64 ;  /* 0x000000640000795d */ /* 0x000fea0003800000 */
[----:B------:R-:W-:-:S05]  /*01a0*/  UMOV UR5, 0x4 ;  /* 0x0000000400057882 */ /* 0x000fca0000000000 */
[----:B------:R-:W-:Y:S04]  /*01b0*/  DEPBAR.LE SB2, 0x36 ;  /* 0x0000ad800000791a */ /* 0x000fe80000000000 */
[----:B------:R-:W2:Y:S02]  /*01c0*/  UTCATOMSWS.FIND_AND_SET.ALIGN UP0, UR5, UR5 ;  /* 0x00000005000575e3 */ /* 0x000ea40008000800 */
[----:B--2---:R-:W-:-:S04]  /*01d0*/  PLOP3.LUT P0, PT, PT, PT, UP0, 0x80, 0x8 ;  /* 0x000000000008781c */ /* 0x004fc80003f0f008 */
[----:B------:R-:W-:-:S04]  /*01e0*/  SEL R2, RZ, 0xffffffff, !P0 ;  /* 0xffffffffff027807 */ /* 0x000fc80004000000 */
[----:B------:R-:W-:Y:S01]  /*01f0*/  ISETP.NE.AND P0, PT, R2, RZ, PT ;  /* 0x000000ff0200720c */ /* 0x000fe20003f05270 */
[----:B------:R-:W-:-:S12]  /*0200*/  IMAD.U32 R2, RZ, RZ, UR5 ;  /* 0x00000005ff027e24 */ /* 0x000fd8000f8e00ff */
[----:B------:R-:W-:Y:S05]  /*0210*/  @!P0 BRA `(.L_x_4) ;  /* 0xfffffffc00dc8947 */ /* 0x000fea000383ffff */
.L_x_3:
[C---:B------:R-:W-:Y:S01]  /*0220*/  VIADD R4, R2.reuse, 0x10 ;  /* 0x0000001002047836 */ /* 0x040fe20000000000 */
[----:B------:R-:W-:Y:S01]  /*0230*/  UMOV UR5, 0x50 ;  /* 0x0000005000057882 */ /* 0x000fe20000000000 */
[----:B------:R-:W-:Y:S01]  /*0240*/  SHF.L.U32 R3, R3, R2, RZ ;  /* 0x0000000203037219 */ /* 0x000fe200000006ff */
[----:B------:R-:W-:Y:S01]  /*0250*/  ULEA UR5, UR6, UR5, 0x18 ;  /* 0x0000000506057291 */ /* 0x000fe2000f8ec0ff */
[----:B------:R-:W-:Y:S01]  /*0260*/  IMAD.SHL.U32 R2, R2, 0x20, RZ ;  /* 0x0000002002027824 */ /* 0x000fe200078e00ff */
[----:B------:R-:W-:-:S04]  /*0270*/  SHF.L.U32 R4, R5, R4, RZ ;  /* 0x0000000405047219 */ /* 0x000fc800000006ff */
[----:B------:R-:W-:-:S05]  /*0280*/  LOP3.LUT R3, R4, R3, RZ, 0xfc, !PT ;  /* 0x0000000304037212 */ /* 0x000fca00078efcff */
[----:B------:R2:W-:Y:S04]  /*0290*/  ATOMS.OR RZ, [UR5], R3 ;  /* 0x00000003ffff798c */ /* 0x0005e8000b000005 */
[----:B------:R2:W-:Y:S01]  /*02a0*/  STS [UR4], R2 ;  /* 0x00000002ff007988 */ /* 0x0005e20008000804 */
[----:B------:R-:W-:Y:S05]  /*02b0*/  BRA `(.L_x_2) ;  /* 0x0000000000107947 */ /* 0x000fea0003800000 */
.L_x_1:
[----:B------:R-:W-:Y:S01]  /*02c0*/  IMAD.MOV.U32 R3, RZ, RZ, -0x1 ;  /* 0xffffffffff037424 */ /* 0x000fe200078e00ff */
[----:B------:R-:W-:-:S04]  /*02d0*/  MOV R2, 0x300 ;  /* 0x0000030000027802 */ /* 0x000fc80000000f00 */
[----:B------:R2:W-:Y:S03]  /*02e0*/  STS [UR4], R3 ;  /* 0x00000003ff007988 */ /* 0x0005e60008000804 */
[----:B-12---:R-:W-:Y:S05]  /*02f0*/  CALL.REL.NOINC `($__internal_1_$__cuda_sm10x_tcgen05_guardrail_trap_phase_invalid_during_alloc) ;  /* 0x0000002400bc7944 */ /* 0x006fea0003c00000 */
.L_x_2:
[----:B------:R-:W-:Y:S05]  /*0300*/  WARPSYNC.ALL ;  /* 0x0000000000007948 */ /* 0x000fea0003800000 */
[----:B------:R-:W-:Y:S01]  /*0310*/  NOP ;  /* 0x0000000000007918 */ /* 0x000fe20000000000 */
.L_x_0:
[----:B------:R-:W3:Y:S08]  /*0320*/  S2UR UR4, SR_CgaCtaId ;  /* 0x00000000000479c3 */ /* 0x000ef00000008800 */
[----:B------:R-:W-:Y:S01]  /*0330*/  BAR.SYNC.DEFER_BLOCKING 0x0 ;  /* 0x0000000000007b1d */ /* 0x000fe20000010000 */
[----:B------:R-:W-:-:S05]  /*0340*/  LOP3.LUT R36, R0, 0xff, RZ, 0xc0, !PT ;  /* 0x000000ff00247812 */ /* 0x000fca00078ec0ff */
[----:B------:R-:W-:Y:S02]  /*0350*/  UMOV UR10, 0x400 ;  /* 0x00000400000a7882 */ /* 0x000fe40000000000 */
[----:B--2---:R-:W2:Y:S08]  /*0360*/  LDC R3, c[0x0][0x398] ;  /* 0x0000e600ff037b82 */ /* 0x004eb00000000800 */
[----:B------:R-:W4:Y:S01]  /*0370*/  LDC R7, c[0x0][0x3a0] ;  /* 0x0000e800ff077b82 */ /* 0x000f220000000800 */
[----:B---3--:R-:W-:-:S07]  /*0380*/  ULEA UR10, UR4, UR10, 0x18 ;  /* 0x0000000a040a7291 */ /* 0x008fce000f8ec0ff */
[----:B------:R-:W3:Y:S02]  /*0390*/  S2UR UR14, SR_CTAID.Y ;  /* 0x00000000000e79c3 */ /* 0x000ee40000002600 */
[----:B------:R-:W5:Y:S06]  /*03a0*/  LDS R4, [UR10] ;  /* 0x0000000aff047984 */ /* 0x000f6c0008000800 */
[----:B------:R-:W-:Y:S06]  /*03b0*/  BAR.SYNC.DEFER_BLOCKING 0x0 ;  /* 0x0000000000007b1d */ /* 0x000fec0000010000 */
[----:B------:R-:W-:Y:S05]  /*03c0*/  @P2 BRA `(.L_x_5) ;  /* 0x0000000000182947 */ /* 0x000fea0003800000 */
[----:B------:R-:W-:Y:S01]  /*03d0*/  ELECT P0, URZ, PT ;  /* 0x0000000000ff782f */ /* 0x000fe20003800000 */
[----:B------:R-:W-:Y:S01]  /*03e0*/  IMAD.MOV.U32 R2, RZ, RZ, 0x1 ;  /* 0x00000001ff027424 */ /* 0x000fe200078e00ff */
[----:B------:R-:W-:Y:S01]  /*03f0*/  UMOV UR5, 0x40 ;  /* 0x0000004000057882 */ /* 0x000fe20000000000 */
[----:B------:R-:W-:Y:S01]  /*0400*/  UVIRTCOUNT.DEALLOC.SMPOOL 0x80 ;  /* 0x000000800000784c */ /* 0x000fe20000000000 */
[----:B------:R-:W-:-:S09]  /*0410*/  ULEA UR5, UR4, UR5, 0x18 ;  /* 0x0000000504057291 */ /* 0x000fd2000f8ec0ff */
[----:B------:R5:W-:Y:S03]  /*0420*/  @P0 STS.U8 [UR5], R2 ;  /* 0x00000002ff000988 */ /* 0x000be60008000005 */
.L_x_5:
[----:B------:R-:W5:Y:S01]  /*0430*/  S2UR UR4, SR_CTAID.Z ;  /* 0x00000000000479c3 */ /* 0x000f620000002700 */
[----:B------:R-:W4:Y:S01]  /*0440*/  LDCU UR5, c[0x0][0x370] ;  /* 0x00006e00ff0577ac */ /* 0x000f220008000800 */
[C---:B------:R-:W-:Y:S01]  /*0450*/  ISETP.GE.U32.AND P0, PT, R36.reuse, 0x20, PT ;  /* 0x000000202400780c */ /* 0x040fe20003f06070 */
[----:B--2--5:R-:W-:Y:S01]  /*0460*/  VIADD R2, R3, 0xffffffff ;  /* 0xffffffff03027836 */ /* 0x024fe20000000000 */
[C---:B------:R-:W-:Y:S01]  /*0470*/  ISETP.NE.U32.AND P3, PT, R36.reuse, RZ, PT ;  /* 0x000000ff2400720c */ /* 0x040fe20003f65070 */
[----:B------:R-:W2:Y:S01]  /*0480*/  LDCU UR6, c[0x0][0x374] ;  /* 0x00006e80ff0677ac */ /* 0x000ea20008000800 */
[----:B------:R-:W-:Y:S01]  /*0490*/  LEA R10, R36, UR10, 0x2 ;  /* 0x0000000a240a7c11 */ /* 0x000fe2000f8e10ff */
[----:B----4-:R-:W-:Y:S01]  /*04a0*/  VIADD R11, R7, 0xffffffff ;  /* 0xffffffff070b7836 */ /* 0x010fe20000000000 */
[----:B------:R-:W4:Y:S01]  /*04b0*/  S2UR UR31, SR_CTAID.X ;  /* 0x00000000001f79c3 */ /* 0x000f220000002500 */
[----:B------:R-:W5:Y:S01]  /*04c0*/  LDCU.64 UR16, c[0x0][0x3c0] ;  /* 0x00007800ff1077ac */ /* 0x000f620008000a00 */
[----:B------:R-:W-:Y:S01]  /*04d0*/  R2UR UR19, R4 ;  /* 0x00000000041372ca */ /* 0x000fe200000e0000 */
[----:B------:R-:W-:Y:S04]  /*04e0*/  BSSY.RECONVERGENT B0, `(.L_x_6) ;  /* 0x0000011000007945 */ /* 0x000fe80003800200 */
[----:B------:R3:W-:Y:S01]  /*04f0*/  @!P0 STS [R10], RZ ;  /* 0x000000ff0a008388 */ /* 0x0007e20000000800 */
[----:B------:R-:W-:-:S03]  /*0500*/  NOP ;  /* 0x0000000000007918 */ /* 0x000fc60000000000 */
[----:B------:R3:W-:Y:S02]  /*0510*/  @!P3 STS [UR10+0x24], R2 ;  /* 0x00002402ff00b988 */ /* 0x0007e4000800080a */
[----:B--23--:R-:W-:Y:S02]  /*0520*/  UIMAD UR4, UR4, UR6, UR14 ;  /* 0x00000006040472a4 */ /* 0x00cfe4000f8e020e */
[----:B------:R2:W-:Y:S02]  /*0530*/  @!P3 STS [UR10+0x20], R11 ;  /* 0x0000200bff00b988 */ /* 0x0005e4000800080a */
[----:B----4-:R-:W-:-:S04]  /*0540*/  UIMAD UR4, UR4, UR5, UR31 ;  /* 0x00000005040472a4 */ /* 0x010fc8000f8e021f */
[----:B------:R-:W-:-:S04]  /*0550*/  UIMAD UR4, UR4, 0x180, URZ ;  /* 0x00000180040478a4 */ /* 0x000fc8000f8e02ff */
[----:B-----5:R-:W-:-:S04]  /*0560*/  UIADD3 UR6, UP0, UPT, UR4, UR16, URZ ;  /* 0x0000001004067290 */ /* 0x020fc8000ff1e0ff */
[----:B------:R-:W-:Y:S01]  /*0570*/  ULEA.HI.X.SX32 UR7, UR4, UR17, 0x1, UP0 ;  /* 0x0000001104077291 */ /* 0x000fe200080f0eff */
[----:B--2---:R-:W-:Y:S11]  /*0580*/  @P3 BRA `(.L_x_7) ;  /* 0x0000000000183947 */ /* 0x004ff60003800000 */
[----:B------:R-:W2:Y:S01]  /*0590*/  LDS R3, [UR10+0x8] ;  /* 0x0000080aff037984 */ /* 0x000ea20008000800 */
[----:B------:R-:W3:Y:S01]  /*05a0*/  LDC.64 R8, c[0x0][0x380] ;  /* 0x0000e000ff087b82 */ /* 0x000ee20000000a00 */
[----:B------:R-:W-:Y:S02]  /*05b0*/  IMAD.MOV.U32 R4, RZ, RZ, 0x70 ;  /* 0x00000070ff047424 */ /* 0x000fe400078e00ff */
[----:B---3--:R3:W-:Y:S03]  /*05c0*/  STS.64 [UR10], R8 ;  /* 0x00000008ff007988 */ /* 0x0087e60008000a0a */
[----:B--2---:R-:W-:-:S05]  /*05d0*/  LOP3.LUT R3, R3, 0x10, R4, 0xd8, !PT ;  /* 0x0000001003037812 */ /* 0x004fca00078ed804 */
[----:B------:R3:W-:Y:S02]  /*05e0*/  STS [UR10+0x8], R3 ;  /* 0x00000803ff007988 */ /* 0x0007e4000800080a */
.L_x_7:
[----:B------:R-:W-:Y:S05]  /*05f0*/  BSYNC.RECONVERGENT B0 ;  /* 0x0000000000007941 */ /* 0x000fea0003800200 */
.L_x_6:
[----:B------:R-:W-:Y:S04]  /*0600*/  BSSY.RECONVERGENT B0, `(.L_x_8) ;  /* 0x000000a000007945 */ /* 0x000fe80003800200 */
[----:B------:R-:W-:Y:S05]  /*0610*/  @P3 BRA `(.L_x_9) ;  /* 0x0000000000203947 */ /* 0x000fea0003800000 */
[----:B---3--:R-:W2:Y:S01]  /*0620*/  LDS R3, [UR10+0x34] ;  /* 0x0000340aff037984 */ /* 0x008ea20008000800 */
[----:B------:R-:W-:Y:S02]  /*0630*/  IMAD.MOV.U32 R4, RZ, RZ, 0x3f000000 ;  /* 0x3f000000ff047424 */ /* 0x000fe400078e00ff */
[----:B------:R-:W-:Y:S01]  /*0640*/  @!P3 IMAD.MOV.U32 R5, RZ, RZ, 0x3f ;  /* 0x0000003fff05b424 */ /* 0x000fe200078e00ff */
[----:B------:R-:W3:Y:S02]  /*0650*/  @!P3 LDS R6, [UR10+0x38] ;  /* 0x0000380aff06b984 */ /* 0x000ee40008000800 */
[----:B--2---:R-:W-:Y:S02]  /*0660*/  LOP3.LUT R3, R3, 0xff000000, R4, 0xb8, !PT ;  /* 0xff00000003037812 */ /* 0x004fe400078eb804 */
[----:B---3--:R-:W-:-:S03]  /*0670*/  @!P3 LOP3.LUT R4, R6, 0xff, R5, 0xb8, !PT ;  /* 0x000000ff0604b812 */ /* 0x008fc600078eb805 */
[----:B------:R2:W-:Y:S04]  /*0680*/  STS [UR10+0x34], R3 ;  /* 0x00003403ff007988 */ /* 0x0005e8000800080a */
[----:B------:R2:W-:Y:S02]  /*0690*/  @!P3 STS [UR10+0x38], R4 ;  /* 0x00003804ff00b988 */ /* 0x0005e4000800080a */
.L_x_9:
[----:B------:R-:W-:Y:S05]  /*06a0*/  BSYNC.RECONVERGENT B0 ;  /* 0x0000000000007941 */ /* 0x000fea0003800200 */
.L_x_8:
[----:B------:R-:W-:Y:S04]  /*06b0*/  BSSY.RECONVERGENT B0, `(.L_x_10) ;  /* 0x000000e000007945 */ /* 0x000fe80003800200 */
[----:B------:R-:W-:Y:S05]  /*06c0*/  @P3 BRA `(.L_x_11) ;  /* 0x0000000000303947 */ /* 0x000fea0003800000 */
[----:B--2---:R-:W2:Y:S01]  /*06d0*/  LDS R4, [UR10+0x34] ;  /* 0x0000340aff047984 */ /* 0x004ea20008000800 */
[----:B---3--:R-:W3:Y:S03]  /*06e0*/  LDC.64 R8, c[0x0][0x3a8] ;  /* 0x0000ea00ff087b82 */ /* 0x008ee60000000a00 */
[----:B------:R-:W4:Y:S01]  /*06f0*/  LDS R3, [UR10+0x1c] ;  /* 0x00001c0aff037984 */ /* 0x000f220008000800 */
[C---:B---3--:R-:W-:Y:S01]  /*0700*/  SHF.L.U64.HI R6, R8.reuse, 0x1, R9 ;  /* 0x0000000108067819 */ /* 0x048fe20000010209 */
[----:B------:R-:W-:-:S03]  /*0710*/  IMAD.SHL.U32 R5, R8, 0x2, RZ ;  /* 0x0000000208057824 */ /* 0x000fc600078e00ff */
[--C-:B------:R-:W-:Y:S02]  /*0720*/  SHF.R.U32.HI R8, RZ, 0x4, R6.reuse ;  /* 0x00000004ff087819 */ /* 0x100fe40000011606 */
[----:B------:R-:W-:-:S05]  /*0730*/  SHF.R.U64 R5, R5, 0x4, R6 ;  /* 0x0000000405057819 */ /* 0x000fca0000001206 */
[----:B------:R5:W-:Y:S01]  /*0740*/  STS [UR10+0xc], R5 ;  /* 0x00000c05ff007988 */ /* 0x000be2000800080a */
[----:B--2---:R-:W-:Y:S02]  /*0750*/  LOP3.LUT R4, R4, 0x7, RZ, 0xb8, !PT ;  /* 0x0000000704047812 */ /* 0x004fe400078eb8ff */
[----:B----4-:R-:W-:-:S03]  /*0760*/  LOP3.LUT R3, R3, 0xf, R8, 0xb8, !PT ;  /* 0x0000000f03037812 */ /* 0x010fc600078eb808 */
[----:B------:R5:W-:Y:S04]  /*0770*/  STS [UR10+0x34], R4 ;  /* 0x00003404ff007988 */ /* 0x000be8000800080a */
[----:B------:R5:W-:Y:S02]  /*0780*/  STS [UR10+0x1c], R3 ;  /* 0x00001c03ff007988 */ /* 0x000be4000800080a */
.L_x_11:
[----:B------:R-:W-:Y:S05]  /*0790*/  BSYNC.RECONVERGENT B0 ;  /* 0x0000000000007941 */ /* 0x000fea0003800200 */
.L_x_10:
[----:B------:R-:W-:Y:S04]  /*07a0*/  BSSY.RECONVERGENT B1, `(.L_x_12) ;  /* 0x000001a000017945 */ /* 0x000fe80003800200 */
[----:B------:R-:W-:Y:S04]  /*07b0*/  BSSY.RELIABLE B0, `(.L_x_13) ;  /* 0x0000015000007945 */ /* 0x000fe80003800100 */
[----:B------:R-:W-:Y:S05]  /*07c0*/  @P3 BRA `(.L_x_14) ;  /* 0x0000000000203947 */ /* 0x000fea0003800000 */
[----:B--23-5:R-:W2:Y:S02]  /*07d0*/  LDS R3, [UR10+0x34] ;  /* 0x0000340aff037984 */ /* 0x02cea40008000800 */
[----:B--2---:R-:W-:-:S05]  /*07e0*/  LOP3.LUT R3, R3, 0x38, RZ, 0xb8, !PT ;  /* 0x0000003803037812 */ /* 0x004fca00078eb8ff */
[----:B------:R2:W-:Y:S01]  /*07f0*/  STS [UR10+0x34], R3 ;  /* 0x00003403ff007988 */ /* 0x0005e2000800080a */
[----:B------:R-:W-:Y:S05]  /*0800*/  @P3 BRA `(.L_x_15) ;  /* 0x0000000000203947 */ /* 0x000fea0003800000 */
[----:B--2---:R-:W2:Y:S01]  /*0810*/  LDS R3, [UR10+0x8] ;  /* 0x0000080aff037984 */ /* 0x004ea20008000800 */
[----:B------:R-:W-:-:S05]  /*0820*/  IMAD.MOV.U32 R4, RZ, RZ, 0x780 ;  /* 0x00000780ff047424 */ /* 0x000fca00078e00ff */
[----:B--2---:R-:W-:-:S05]  /*0830*/  LOP3.LUT R3, R3, 0x500, R4, 0xd8, !PT ;  /* 0x0000050003037812 */ /* 0x004fca00078ed804 */
[----:B------:R4:W-:Y:S02]  /*0840*/  STS [UR10+0x8], R3 ;  /* 0x00000803ff007988 */ /* 0x0009e4000800080a */
.L_x_14:
[----:B------:R-:W-:Y:S05]  /*0850*/  @P3 BRA `(.L_x_16) ;  /* 0x0000000000283947 */ /* 0x000fea0003800000 */
[----:B--2345:R-:W2:Y:S02]  /*0860*/  LDS R3, [UR10+0x8] ;  /* 0x0000080aff037984 */ /* 0x03cea40008000800 */
[----:B--2---:R-:W-:-:S05]  /*0870*/  LOP3.LUT R3, R3, 0x1800, RZ, 0xb8, !PT ;  /* 0x0000180003037812 */ /* 0x004fca00078eb8ff */
[----:B------:R3:W-:Y:S02]  /*0880*/  STS [UR10+0x8], R3 ;  /* 0x00000803ff007988 */ /* 0x0007e4000800080a */
.L_x_15:
[----:B------:R-:W-:Y:S05]  /*0890*/  @P3 BREAK.RELIABLE B0 ;  /* 0x0000000000003942 */ /* 0x000fea0003800100 */
[----:B------:R-:W-:Y:S05]  /*08a0*/  @P3 BRA `(.L_x_17) ;  /* 0x0000000000243947 */ /* 0x000fea0003800000 */
[----:B------:R-:W4:Y:S01]  /*08b0*/  LDS R4, [UR10+0x8] ;  /* 0x0000080aff047984 */ /* 0x000f220008000800 */
[----:B--23--:R-:W-:-:S05]  /*08c0*/  IMAD.MOV.U32 R3, RZ, RZ, 0x6000 ;  /* 0x00006000ff037424 */ /* 0x00cfca00078e00ff */
[----:B----4-:R-:W-:-:S04]  /*08d0*/  LOP3.LUT R3, R4, 0x6000, R3, 0xd8, !PT ;  /* 0x0000600004037812 */ /* 0x010fc800078ed803 */
[----:B------:R-:W-:-:S05]  /*08e0*/  LOP3.LUT R3, R3, 0x400000, RZ, 0xb8, !PT ;  /* 0x0040000003037812 */ /* 0x000fca00078eb8ff */
[----:B------:R2:W-:Y:S02]  /*08f0*/  STS [UR10+0x8], R3 ;  /* 0x00000803ff007988 */ /* 0x0005e4000800080a */
.L_x_16:
[----:B------:R-:W-:Y:S05]  /*0900*/  BSYNC.RELIABLE B0 ;  /* 0x0000000000007941 */ /* 0x000fea0003800100 */
.L_x_13:
[----:B--2345:R-:W2:Y:S02]  /*0910*/  @!P3 LDS R3, [UR10+0x8] ;  /* 0x0000080aff03b984 */ /* 0x03cea40008000800 */
[----:B--2---:R-:W-:-:S05]  /*0920*/  @!P3 LOP3.LUT R3, R3, 0x8000, RZ, 0xb8, !PT ;  /* 0x000080000303b812 */ /* 0x004fca00078eb8ff */
[----:B------:R4:W-:Y:S02]  /*0930*/  @!P3 STS [UR10+0x8], R3 ;  /* 0x00000803ff00b988 */ /* 0x0009e4000800080a */
.L_x_17:
[----:B------:R-:W-:Y:S05]  /*0940*/  BSYNC.RECONVERGENT B1 ;  /* 0x0000000000017941 */ /* 0x000fea0003800200 */
.L_x_12:
[----:B------:R-:W-:Y:S05]  /*0950*/  WARPSYNC.ALL ;  /* 0x0000000000007948 */ /* 0x000fea0003800000 */
[----:B------:R-:W-:Y:S01]  /*0960*/  NOP ;  /* 0x0000000000007918 */ /* 0x000fe20000000000 */
[----:B--234-:R-:W2:Y:S02]  /*0970*/  LDC R3, c[0x0][0x39c] ;  /* 0x0000e700ff037b82 */ /* 0x01cea40000000800 */
[----:B--2---:R-:W-:Y:S01]  /*0980*/  VIADD R3, R3, 0xffffffff ;  /* 0xffffffff03037836 */ /* 0x004fe20000000000 */
[----:B------:R-:W-:Y:S06]  /*0990*/  @P0 BRA `(.L_x_18) ;  /* 0x0000000000300947 */ /* 0x000fec0003800000 */
[----:B------:R-:W2:Y:S01]  /*09a0*/  S2R R4, SR_LANEID ;  /* 0x0000000000047919 */ /* 0x000ea20000000000 */
[----:B------:R-:W-:Y:S05]  /*09b0*/  WARPSYNC.ALL ;  /* 0x0000000000007948 */ /* 0x000fea0003800000 */
[----:B------:R-:W-:Y:S01]  /*09c0*/  NOP ;  /* 0x0000000000007918 */ /* 0x000fe20000000000 */
[----:B--2---:R-:W-:-:S05]  /*09d0*/  IMAD.SHL.U32 R6, R4, 0x4, RZ ;  /* 0x0000000404067824 */ /* 0x004fca00078e00ff */
[----:B------:R-:W2:Y:S01]  /*09e0*/  LDS R9, [R6+UR10] ;  /* 0x0000000a06097984 */ /* 0x000ea20008000800 */
[----:B------:R-:W-:-:S05]  /*09f0*/  IADD3 R4, P1, PT, R6, UR6, RZ ;  /* 0x0000000606047c10 */ /* 0x000fca000ff3e0ff */
[----:B------:R-:W-:-:S05]  /*0a00*/  IMAD.X R5, RZ, RZ, UR7, P1 ;  /* 0x00000007ff057e24 */ /* 0x000fca00088e06ff */
[----:B--2---:R2:W3:Y:S01]  /*0a10*/  ATOMG.E.EXCH.STRONG.GPU PT, RZ, [R4], R9 ;  /* 0x0000000904ff73a8 */ /* 0x0044e200041ee100 */
[----:B------:R-:W-:-:S04]  /*0a20*/  DEPBAR {5,4,3,2,1,0} ;  /* 0x0000003f0000791a */ /* 0x000fc80000000000 */
[----:B------:R-:W4:Y:S02]  /*0a30*/  CCTL.E.C.LDCU.IV.DEEP [UR6] ;  /* 0x0000000006007540 */ /* 0x000f240009c08000 */
[----:B----4-:R2:W-:Y:S01]  /*0a40*/  UTMACCTL.IV [UR6] ;  /* 0x00000000060079b9 */ /* 0x0105e20008000000 */
[----:B------:R-:W-:Y:S01]  /*0a50*/  NOP ;  /* 0x0000000000007918 */ /* 0x000fe20000000000 */
.L_x_18:
[----:B------:R-:W-:Y:S05]  /*0a60*/  @P0 BRA `(.L_x_19) ;  /* 0x00000000000c0947 */ /* 0x000fea0003800000 */
[----:B------:R0:W-:Y:S01]  /*0a70*/  UTMACMDFLUSH ;  /* 0x00000000000079b7 */ /* 0x0001e20000000000 */
[----:B------:R-:W-:Y:S05]  /*0a80*/  @P0 BRA `(.L_x_19) ;  /* 0x0000000000040947 */ /* 0x000fea0003800000 */
[----:B------:R-:W-:-:S04]  /*0a90*/  DEPBAR.LE SB0, 0x0 ;  /* 0x000080000000791a */ /* 0x000fc80000000000 */
.L_x_19:
[----:B------:R-:W-:Y:S05]  /*0aa0*/  WARPSYNC.ALL ;  /* 0x0000000000007948 */ /* 0x000fea0003800000 */
[----:B------:R-:W-:Y:S01]  /*0ab0*/  NOP ;  /* 0x0000000000007918 */ /* 0x000fe20000000000 */
[----:B---3--:R-:W-:Y:S06]  /*0ac0*/  BAR.SYNC.DEFER_BLOCKING 0x0 ;  /* 0x0000000000007b1d */ /* 0x008fec0000010000 */
[----:B------:R-:W-:Y:S02]  /*0ad0*/  BSSY.RECONVERGENT B1, `(.L_x_20) ;  /* 0x000000b000017945 */ /* 0x000fe40003800200 */
[----:B------:R-:W-:Y:S06]  /*0ae0*/  BAR.SYNC.DEFER_BLOCKING 0x0 ;  /* 0x0000000000007b1d */ /* 0x000fec0000010000 */
[----:B------:R3:W-:Y:S01]  /*0af0*/  @!P0 STS [R10], RZ ;  /* 0x000000ff0a008388 */ /* 0x0007e20000000800 */
[----:B------:R-:W-:Y:S01]  /*0b00*/  NOP ;  /* 0x0000000000007918 */ /* 0x000fe20000000000 */
[----:B------:R-:W-:Y:S05]  /*0b10*/  @P3 BRA `(.L_x_21) ;  /* 0x0000000000183947 */ /* 0x000fea0003800000 */
[----:B--2---:R-:W2:Y:S01]  /*0b20*/  LDS R4, [UR10+0x8] ;  /* 0x0000080aff047984 */ /* 0x004ea20008000800 */
[----:B------:R-:W4:Y:S01]  /*0b30*/  LDC.64 R8, c[0x0][0x388] ;  /* 0x0000e200ff087b82 */ /* 0x000f220000000a00 */
[----:B------:R-:W-:Y:S02]  /*0b40*/  IMAD.MOV.U32 R5, RZ, RZ, 0x70 ;  /* 0x00000070ff057424 */ /* 0x000fe400078e00ff */
[----:B----4-:R4:W-:Y:S03]  /*0b50*/  STS.64 [UR10], R8 ;  /* 0x00000008ff007988 */ /* 0x0109e60008000a0a */
[----:B--2---:R-:W-:-:S05]  /*0b60*/  LOP3.LUT R4, R4, 0x10, R5, 0xd8, !PT ;  /* 0x0000001004047812 */ /* 0x004fca00078ed805 */
[----:B------:R4:W-:Y:S02]  /*0b70*/  STS [UR10+0x8], R4 ;  /* 0x00000804ff007988 */ /* 0x0009e4000800080a */
.L_x_21:
[----:B--2---:R-:W-:Y:S05]  /*0b80*/  BSYNC.RECONVERGENT B1 ;  /* 0x0000000000017941 */ /* 0x004fea0003800200 */
.L_x_20:
[----:B------:R-:W-:Y:S04]  /*0b90*/  BSSY.RECONVERGENT B1, `(.L_x_22) ;  /* 0x000000a000017945 */ /* 0x000fe80003800200 */
[----:B------:R-:W-:Y:S05]  /*0ba0*/  @P3 BRA `(.L_x_23) ;  /* 0x0000000000203947 */ /* 0x000fea0003800000 */
[----:B----4-:R-:W2:Y:S01]  /*0bb0*/  LDS R4, [UR10+0x34] ;  /* 0x0000340aff047984 */ /* 0x010ea20008000800 */
[----:B------:R-:W-:Y:S02]  /*0bc0*/  IMAD.MOV.U32 R9, RZ, RZ, 0x3f000000 ;  /* 0x3f000000ff097424 */ /* 0x000fe400078e00ff */
[----:B------:R-:W-:Y:S01]  /*0bd0*/  @!P3 IMAD.MOV.U32 R5, RZ, RZ, 0x7f ;  /* 0x0000007fff05b424 */ /* 0x000fe200078e00ff */
[----:B------:R-:W4:Y:S02]  /*0be0*/  @!P3 LDS R6, [UR10+0x38] ;  /* 0x0000380aff06b984 */ /* 0x000f240008000800 */
[----:B--2---:R-:W-:Y:S02]  /*0bf0*/  LOP3.LUT R4, R4, 0xff000000, R9, 0xb8, !PT ;  /* 0xff00000004047812 */ /* 0x004fe400078eb809 */
[----:B----4-:R-:W-:-:S03]  /*0c00*/  @!P3 LOP3.LUT R5, R6, 0xff, R5, 0xb8, !PT ;  /* 0x000000ff0605b812 */ /* 0x010fc600078eb805 */
[----:B------:R2:W-:Y:S04]  /*0c10*/  STS [UR10+0x34], R4 ;  /* 0x00003404ff007988 */ /* 0x0005e8000800080a */
[----:B------:R2:W-:Y:S02]  /*0c20*/  @!P3 STS [UR10+0x38], R5 ;  /* 0x00003805ff00b988 */ /* 0x0005e4000800080a */
.L_x_23:
[----:B------:R-:W-:Y:S05]  /*0c30*/  BSYNC.RECONVERGENT B1 ;  /* 0x0000000000017941 */ /* 0x000fea0003800200 */
.L_x_22:
[----:B------:R-:W-:Y:S04]  /*0c40*/  BSSY.RECONVERGENT B1, `(.L_x_24) ;  /* 0x0000004000017945 */ /* 0x000fe80003800200 */
[----:B------:R-:W-:Y:S05]  /*0c50*/  @P3 BRA `(.L_x_25) ;  /* 0x0000000000083947 */ /* 0x000fea0003800000 */
[----:B------:R5:W-:Y:S04]  /*0c60*/  STS [UR10+0x24], R11 ;  /* 0x0000240bff007988 */ /* 0x000be8000800080a */
[----:B------:R5:W-:Y:S02]  /*0c70*/  STS [UR10+0x20], R3 ;  /* 0x00002003ff007988 */ /* 0x000be4000800080a */
.L_x_25:
[----:B------:R-:W-:Y:S05]  /*0c80*/  BSYNC.RECONVERGENT B1 ;  /* 0x0000000000017941 */ /* 0x000fea0003800200 */
.L_x_24:
[----:B------:R-:W-:Y:S04]  /*0c90*/  BSSY.RECONVERGENT B1, `(.L_x_26) ;  /* 0x000000e000017945 */ /* 0x000fe80003800200 */
[----:B------:R-:W-:Y:S05]  /*0ca0*/  @P3 BRA `(.L_x_27) ;  /* 0x0000000000303947 */ /* 0x000fea0003800000 */
[----:B--2---:R-:W2:Y:S01]  /*0cb0*/  LDS R5, [UR10+0x34] ;  /* 0x0000340aff057984 */ /* 0x004ea20008000800 */
[----:B----4-:R-:W4:Y:S03]  /*0cc0*/  LDC.64 R8, c[0x0][0x3b0] ;  /* 0x0000ec00ff087b82 */ /* 0x010f260000000a00 */
[----:B------:R-:W3:Y:S01]  /*0cd0*/  LDS R4, [UR10+0x1c] ;  /* 0x00001c0aff047984 */ /* 0x000ee20008000800 */
[C---:B----4-:R-:W-:Y:S01]  /*0ce0*/  SHF.L.U64.HI R9, R8.reuse, 0x1, R9 ;  /* 0x0000000108097819 */ /* 0x050fe20000010209 */
[----:B------:R-:W-:-:S03]  /*0cf0*/  IMAD.SHL.U32 R6, R8, 0x2, RZ ;  /* 0x0000000208067824 */ /* 0x000fc600078e00ff */
[--C-:B-----5:R-:W-:Y:S02]  /*0d00*/  SHF.R.U32.HI R11, RZ, 0x4, R9.reuse ;  /* 0x00000004ff0b7819 */ /* 0x120fe40000011609 */
[----:B------:R-:W-:-:S05]  /*0d10*/  SHF.R.U64 R6, R6, 0x4, R9 ;  /* 0x0000000406067819 */ /* 0x000fca0000001209 */
[----:B------:R4:W-:Y:S01]  /*0d20*/  STS [UR10+0xc], R6 ;  /* 0x00000c06ff007988 */ /* 0x0009e2000800080a */
[----:B--2---:R-:W-:Y:S02]  /*0d30*/  LOP3.LUT R5, R5, 0x7, RZ, 0xb8, !PT ;  /* 0x0000000705057812 */ /* 0x004fe400078eb8ff */
[----:B---3--:R-:W-:-:S03]  /*0d40*/  LOP3.LUT R4, R4, 0xf, R11, 0xb8, !PT ;  /* 0x0000000f04047812 */ /* 0x008fc600078eb80b */
[----:B------:R4:W-:Y:S04]  /*0d50*/  STS [UR10+0x34], R5 ;  /* 0x00003405ff007988 */ /* 0x0009e8000800080a */
[----:B------:R4:W-:Y:S02]  /*0d60*/  STS [UR10+0x1c], R4 ;  /* 0x00001c04ff007988 */ /* 0x0009e4000800080a */
.L_x_27:
[----:B------:R-:W-:Y:S05]  /*0d70*/  BSYNC.RECONVERGENT B1 ;  /* 0x0000000000017941 */ /* 0x000fea0003800200 */
.L_x_26:
[----:B------:R-:W-:Y:S04]  /*0d80*/  BSSY.RECONVERGENT B2, `(.L_x_28) ;  /* 0x000001a000027945 */ /* 0x000fe80003800200 */
[----:B------:R-:W-:Y:S04]  /*0d90*/  BSSY.RELIABLE B1, `(.L_x_29) ;  /* 0x0000015000017945 */ /* 0x000fe80003800100 */
[----:B------:R-:W-:Y:S05]  /*0da0*/  @P3 BRA `(.L_x_30) ;  /* 0x0000000000203947 */ /* 0x000fea0003800000 */
[----:B--2-4-:R-:W2:Y:S02]  /*0db0*/  LDS R4, [UR10+0x34] ;  /* 0x0000340aff047984 */ /* 0x014ea40008000800 */
[----:B--2---:R-:W-:-:S05]  /*0dc0*/  LOP3.LUT R4, R4, 0x38, RZ, 0xb8, !PT ;  /* 0x0000003804047812 */ /* 0x004fca00078eb8ff */
[----:B------:R2:W-:Y:S01]  /*0dd0*/  STS [UR10+0x34], R4 ;  /* 0x00003404ff007988 */ /* 0x0005e2000800080a */
[----:B------:R-:W-:Y:S05]  /*0de0*/  @P3 BRA `(.L_x_31) ;  /* 0x0000000000203947 */ /* 0x000fea0003800000 */
[----:B--2---:R-:W2:Y:S01]  /*0df0*/  LDS R4, [UR10+0x8] ;  /* 0x0000080aff047984 */ /* 0x004ea20008000800 */
[----:B------:R-:W-:-:S05]  /*0e00*/  IMAD.MOV.U32 R5, RZ, RZ, 0x780 ;  /* 0x00000780ff057424 */ /* 0x000fca00078e00ff */
[----:B--2---:R-:W-:-:S05]  /*0e10*/  LOP3.LUT R4, R4, 0x500, R5, 0xd8, !PT ;  /* 0x0000050004047812 */ /* 0x004fca00078ed805 */
[----:B------:R2:W-:Y:S02]  /*0e20*/  STS [UR10+0x8], R4 ;  /* 0x00000804ff007988 */ /* 0x0005e4000800080a */
.L_x_30:
[----:B------:R-:W-:Y:S05]  /*0e30*/  @P3 BRA `(.L_x_32) ;  /* 0x0000000000283947 */ /* 0x000fea0003800000 */
[----:B--2-4-:R-:W2:Y:S02]  /*0e40*/  LDS R4, [UR10+0x8] ;  /* 0x0000080aff047984 */ /* 0x014ea40008000800 */
[----:B--2---:R-:W-:-:S05]  /*0e50*/  LOP3.LUT R4, R4, 0x1800, RZ, 0xb8, !PT ;  /* 0x0000180004047812 */ /* 0x004fca00078eb8ff */
[----:B------:R4:W-:Y:S02]  /*0e60*/  STS [UR10+0x8], R4 ;  /* 0x00000804ff007988 */ /* 0x0009e4000800080a */
.L_x_31:
[----:B------:R-:W-:Y:S05]  /*0e70*/  @P3 BREAK.RELIABLE B1 ;  /* 0x0000000000013942 */ /* 0x000fea0003800100 */
[----:B------:R-:W-:Y:S05]  /*0e80*/  @P3 BRA `(.L_x_33) ;  /* 0x0000000000243947 */ /* 0x000fea0003800000 */
[----:B--2-4-:R-:W2:Y:S01]  /*0e90*/  LDS R4, [UR10+0x8] ;  /* 0x0000080aff047984 */ /* 0x014ea20008000800 */
[----:B------:R-:W-:-:S05]  /*0ea0*/  IMAD.MOV.U32 R5, RZ, RZ, 0x6000 ;  /* 0x00006000ff057424 */ /* 0x000fca00078e00ff */
[----:B--2---:R-:W-:-:S04]  /*0eb0*/  LOP3.LUT R4, R4, 0x6000, R5, 0xd8, !PT ;  /* 0x0000600004047812 */ /* 0x004fc800078ed805 */
[----:B------:R-:W-:-:S05]  /*0ec0*/  LOP3.LUT R4, R4, 0x400000, RZ, 0xb8, !PT ;  /* 0x0040000004047812 */ /* 0x000fca00078eb8ff */
[----:B------:R2:W-:Y:S02]  /*0ed0*/  STS [UR10+0x8], R4 ;  /* 0x00000804ff007988 */ /* 0x0005e4000800080a */
.L_x_32:
[----:B------:R-:W-:Y:S05]  /*0ee0*/  BSYNC.RELIABLE B1 ;  /* 0x0000000000017941 */ /* 0x000fea0003800100 */
.L_x_29:
[----:B--2-4-:R-:W2:Y:S02]  /*0ef0*/  @!P3 LDS R4, [UR10+0x8] ;  /* 0x0000080aff04b984 */ /* 0x014ea40008000800 */
[----:B--2---:R-:W-:-:S05]  /*0f00*/  @!P3 LOP3.LUT R4, R4, 0x8000, RZ, 0xb8, !PT ;  /* 0x000080000404b812 */ /* 0x004fca00078eb8ff */
[----:B------:R2:W-:Y:S02]  /*0f10*/  @!P3 STS [UR10+0x8], R4 ;  /* 0x00000804ff00b988 */ /* 0x0005e4000800080a */
.L_x_33:
[----:B------:R-:W-:Y:S05]  /*0f20*/  BSYNC.RECONVERGENT B2 ;  /* 0x0000000000027941 */ /* 0x000fea0003800200 */
.L_x_28:
[----:B------:R-:W-:Y:S05]  /*0f30*/  WARPSYNC.ALL ;  /* 0x0000000000007948 */ /* 0x000fea0003800000 */
[----:B------:R-:W-:Y:S01]  /*0f40*/  NOP ;  /* 0x0000000000007918 */ /* 0x000fe20000000000 */
[----:B------:R-:W-:-:S04]  /*0f50*/  UIADD3 UR5, UPT, UPT, UR4, 0x80, URZ ;  /* 0x0000008004057890 */ /* 0x000fc8000fffe0ff */
[----:B------:R-:W-:-:S04]  /*0f60*/  UIADD3 UR8, UP0, UPT, UR5, UR16, URZ ;  /* 0x0000001005087290 */ /* 0x000fc8000ff1e0ff */
[----:B------:R-:W-:Y:S01]  /*0f70*/  ULEA.HI.X.SX32 UR9, UR5, UR17, 0x1, UP0 ;  /* 0x0000001105097291 */ /* 0x000fe200080f0eff */
[----:B------:R-:W-:Y:S11]  /*0f80*/  @P0 BRA `(.L_x_34) ;  /* 0x0000000000300947 */ /* 0x000ff60003800000 */
[----:B--2-4-:R-:W2:Y:S01]  /*0f90*/  S2R R4, SR_LANEID ;  /* 0x0000000000047919 */ /* 0x014ea20000000000 */
[----:B------:R-:W-:Y:S05]  /*0fa0*/  WARPSYNC.ALL ;  /* 0x0000000000007948 */ /* 0x000fea0003800000 */
[----:B------:R-:W-:Y:S01]  /*0fb0*/  NOP ;  /* 0x0000000000007918 */ /* 0x000fe20000000000 */
[----:B--2---:R-:W-:-:S05]  /*0fc0*/  IMAD.SHL.U32 R6, R4, 0x4, RZ ;  /* 0x0000000404067824 */ /* 0x004fca00078e00ff */
[----:B------:R-:W2:Y:S01]  /*0fd0*/  LDS R9, [R6+UR10] ;  /* 0x0000000a06097984 */ /* 0x000ea20008000800 */
[----:B------:R-:W-:-:S05]  /*0fe0*/  IADD3 R4, P1, PT, R6, UR8, RZ ;  /* 0x0000000806047c10 */ /* 0x000fca000ff3e0ff */
[----:B------:R-:W-:-:S05]  /*0ff0*/  IMAD.X R5, RZ, RZ, UR9, P1 ;  /* 0x00000009ff057e24 */ /* 0x000fca00088e06ff */
[----:B--2---:R2:W4:Y:S01]  /*1000*/  ATOMG.E.EXCH.STRONG.GPU PT, RZ, [R4], R9 ;  /* 0x0000000904ff73a8 */ /* 0x00452200041ee100 */
[----:B------:R-:W-:-:S04]  /*1010*/  DEPBAR {5,4,3,2,1,0} ;  /* 0x0000003f0000791a */ /* 0x000fc80000000000 */
[----:B------:R-:W3:Y:S02]  /*1020*/  CCTL.E.C.LDCU.IV.DEEP [UR8] ;  /* 0x0000000008007540 */ /* 0x000ee40009c08000 */
[----:B---3--:R2:W-:Y:S01]  /*1030*/  UTMACCTL.IV [UR8] ;  /* 0x00000000080079b9 */ /* 0x0085e20008000000 */
[----:B------:R-:W-:Y:S01]  /*1040*/  NOP ;  /* 0x0000000000007918 */ /* 0x000fe20000000000 */
.L_x_34:
[----:B------:R-:W-:Y:S05]  /*1050*/  @P0 BRA `(.L_x_35) ;  /* 0x00000000000c0947 */ /* 0x000fea0003800000 */
[----:B------:R0:W-:Y:S01]  /*1060*/  UTMACMDFLUSH ;  /* 0x00000000000079b7 */ /* 0x0001e20000000000 */
[----:B------:R-:W-:Y:S05]  /*1070*/  @P0 BRA `(.L_x_35) ;  /* 0x0000000000040947 */ /* 0x000fea0003800000 */
[----:B------:R-:W-:-:S04]  /*1080*/  DEPBAR.LE SB0, 0x0 ;  /* 0x000080000000791a */ /* 0x000fc80000000000 */
.L_x_35:
[----:B------:R-:W-:Y:S05]  /*1090*/  WARPSYNC.ALL ;  /* 0x0000000000007948 */ /* 0x000fea0003800000 */
[----:B------:R-:W-:Y:S01]  /*10a0*/  NOP ;  /* 0x0000000000007918 */ /* 0x000fe20000000000 */
[----:B----4-:R-:W-:Y:S06]  /*10b0*/  BAR.SYNC.DEFER_BLOCKING 0x0 ;  /* 0x0000000000007b1d */ /* 0x010fec0000010000 */
[----:B------:R-:W-:Y:S02]  /*10c0*/  BSSY.RECONVERGENT B2, `(.L_x_36) ;  /* 0x000000b000027945 */ /* 0x000fe40003800200 */
[----:B------:R-:W-:Y:S06]  /*10d0*/  BAR.SYNC.DEFER_BLOCKING 0x0 ;  /* 0x0000000000007b1d */ /* 0x000fec0000010000 */
[----:B------:R4:W-:Y:S01]  /*10e0*/  @!P0 STS [R10], RZ ;  /* 0x000000ff0a008388 */ /* 0x0009e20000000800 */
[----:B------:R-:W-:Y:S01]  /*10f0*/  NOP ;  /* 0x0000000000007918 */ /* 0x000fe20000000000 */
[----:B------:R-:W-:Y:S05]  /*1100*/  @P3 BRA `(.L_x_37) ;  /* 0x0000000000183947 */ /* 0x000fea0003800000 */
[----:B--2---:R-:W2:Y:S01]  /*1110*/  LDS R4, [UR10+0x8] ;  /* 0x0000080aff047984 */ /* 0x004ea20008000800 */
[----:B------:R-:W3:Y:S01]  /*1120*/  LDC.64 R8, c[0x0][0x390] ;  /* 0x0000e400ff087b82 */ /* 0x000ee20000000a00 */
[----:B------:R-:W-:Y:S02]  /*1130*/  IMAD.MOV.U32 R5, RZ, RZ, 0x70 ;  /* 0x00000070ff057424 */ /* 0x000fe400078e00ff */
[----:B---3--:R3:W-:Y:S03]  /*1140*/  STS.64 [UR10], R8 ;  /* 0x00000008ff007988 */ /* 0x0087e60008000a0a */
[----:B--2---:R-:W-:-:S05]  /*1150*/  LOP3.LUT R4, R4, 0x10, R5, 0xd8, !PT ;  /* 0x0000001004047812 */ /* 0x004fca00078ed805 */
[----:B------:R3:W-:Y:S02]  /*1160*/  STS [UR10+0x8], R4 ;  /* 0x00000804ff007988 */ /* 0x0007e4000800080a */
.L_x_37:
[----:B--2---:R-:W-:Y:S05]  /*1170*/  BSYNC.RECONVERGENT B2 ;  /* 0x0000000000027941 */ /* 0x004fea0003800200 */
.L_x_36:
[----:B------:R-:W-:Y:S04]  /*1180*/  BSSY.RECONVERGENT B3, `(.L_x_38) ;  /* 0x0000011000037945 */ /* 0x000fe80003800200 */
[----:B------:R-:W-:Y:S04]  /*1190*/  BSSY.RELIABLE B2, `(.L_x_39) ;  /* 0x000000e000027945 */ /* 0x000fe80003800100 */
[----:B------:R-:W-:Y:S05]  /*11a0*/  @P3 BRA `(.L_x_40) ;  /* 0x0000000000243947 */ /* 0x000fea0003800000 */
[----:B---3--:R-:W2:Y:S01]  /*11b0*/  LDS R4, [UR10+0x34] ;  /* 0x0000340aff047984 */ /* 0x008ea20008000800 */
[----:B------:R-:W-:-:S05]  /*11c0*/  IMAD.MOV.U32 R5, RZ, RZ, 0x3f000000 ;  /* 0x3f000000ff057424 */ /* 0x000fca00078e00ff */
[----:B--2---:R-:W-:-:S05]  /*11d0*/  LOP3.LUT R4, R4, 0xff000000, R5, 0xb8, !PT ;  /* 0xff00000004047812 */ /* 0x004fca00078eb805 */
[----:B------:R2:W-:Y:S01]  /*11e0*/  STS [UR10+0x34], R4 ;  /* 0x00003404ff007988 */ /* 0x0005e2000800080a */
[----:B------:R-:W-:Y:S05]  /*11f0*/  @P3 BRA `(.L_x_41) ;  /* 0x00000000001c3947 */ /* 0x000fea0003800000 */
[----:B--2---:R-:W2:Y:S01]  /*1200*/  LDS R4, [UR10+0x38] ;  /* 0x0000380aff047984 */ /* 0x004ea20008000800 */
[----:B------:R-:W-:-:S05]  /*1210*/  IMAD.MOV.U32 R5, RZ, RZ, 0x3f ;  /* 0x0000003fff057424 */ /* 0x000fca00078e00ff */
[----:B--2---:R-:W-:-:S05]  /*1220*/  LOP3.LUT R4, R4, 0xff, R5, 0xb8, !PT ;  /* 0x000000ff04047812 */ /* 0x004fca00078eb805 */
[----:B------:R2:W-:Y:S02]  /*1230*/  STS [UR10+0x38], R4 ;  /* 0x00003804ff007988 */ /* 0x0005e4000800080a */
.L_x_40:
[----:B------:R-:W-:Y:S05]  /*1240*/  @P3 BREAK.RELIABLE B2 ;  /* 0x0000000000023942 */ /* 0x000fea0003800100 */
[----:B------:R-:W-:Y:S05]  /*1250*/  @P3 BRA `(.L_x_42) ;  /* 0x00000000000c3947 */ /* 0x000fea0003800000 */
[----:B------:R2:W-:Y:S02]  /*1260*/  STS [UR10+0x20], R3 ;  /* 0x00002003ff007988 */ /* 0x0005e4000800080a */
.L_x_41:
[----:B------:R-:W-:Y:S05]  /*1270*/  BSYNC.RELIABLE B2 ;  /* 0x0000000000027941 */ /* 0x000fea0003800100 */
.L_x_39:
[----:B------:R2:W-:Y:S02]  /*1280*/  @!P3 STS [UR10+0x24], R2 ;  /* 0x00002402ff00b988 */ /* 0x0005e4000800080a */
.L_x_42:
[----:B------:R-:W-:Y:S05]  /*1290*/  BSYNC.RECONVERGENT B3 ;  /* 0x0000000000037941 */ /* 0x000fea0003800200 */
.L_x_38:
[----:B------:R-:W-:Y:S05]  /*12a0*/  WARPSYNC.ALL ;  /* 0x0000000000007948 */ /* 0x000fea0003800000 */
[----:B------:R-:W-:Y:S01]  /*12b0*/  NOP ;  /* 0x0000000000007918 */ /* 0x000fe20000000000 */
[----:B------:R-:W-:Y:S04]  /*12c0*/  BSSY.RECONVERGENT B3, `(.L_x_43) ;  /* 0x000000e000037945 */ /* 0x000fe80003800200 */
[----:B------:R-:W-:Y:S05]  /*12d0*/  @P3 BRA `(.L_x_44) ;  /* 0x0000000000303947 */ /* 0x000fea0003800000 */
[----:B--2--5:R-:W2:Y:S01]  /*12e0*/  LDS R3, [UR10+0x34] ;  /* 0x0000340aff037984 */ /* 0x024ea20008000800 */
[----:B---3--:R-:W3:Y:S03]  /*12f0*/  LDC.64 R4, c[0x0][0x3b8] ;  /* 0x0000ee00ff047b82 */ /* 0x008ee60000000a00 */
[----:B------:R-:W5:Y:S01]  /*1300*/  LDS R2, [UR10+0x1c] ;  /* 0x00001c0aff027984 */ /* 0x000f620008000800 */
[C---:B---3--:R-:W-:Y:S01]  /*1310*/  SHF.L.U64.HI R5, R4.reuse, 0x1, R5 ;  /* 0x0000000104057819 */ /* 0x048fe20000010205 */
[----:B------:R-:W-:-:S03]  /*1320*/  IMAD.SHL.U32 R4, R4, 0x2, RZ ;  /* 0x0000000204047824 */ /* 0x000fc600078e00ff */
[--C-:B------:R-:W-:Y:S02]  /*1330*/  SHF.R.U32.HI R9, RZ, 0x4, R5.reuse ;  /* 0x00000004ff097819 */ /* 0x100fe40000011605 */
[----:B------:R-:W-:-:S05]  /*1340*/  SHF.R.U64 R4, R4, 0x4, R5 ;  /* 0x0000000404047819 */ /* 0x000fca0000001205 */
[----:B------:R3:W-:Y:S01]  /*1350*/  STS [UR10+0xc], R4 ;  /* 0x00000c04ff007988 */ /* 0x0007e2000800080a */
[----:B--2---:R-:W-:Y:S02]  /*1360*/  LOP3.LUT R3, R3, 0x7, RZ, 0xb8, !PT ;  /* 0x0000000703037812 */ /* 0x004fe400078eb8ff */
[----:B-----5:R-:W-:-:S03]  /*1370*/  LOP3.LUT R2, R2, 0xf, R9, 0xb8, !PT ;  /* 0x0000000f02027812 */ /* 0x020fc600078eb809 */
[----:B------:R3:W-:Y:S04]  /*1380*/  STS [UR10+0x34], R3 ;  /* 0x00003403ff007988 */ /* 0x0007e8000800080a */
[----:B------:R3:W-:Y:S02]  /*1390*/  STS [UR10+0x1c], R2 ;  /* 0x00001c02ff007988 */ /* 0x0007e4000800080a */
.L_x_44:
[----:B------:R-:W-:Y:S05]  /*13a0*/  BSYNC.RECONVERGENT B3 ;  /* 0x0000000000037941 */ /* 0x000fea0003800200 */
.L_x_43:
[----:B------:R-:W-:Y:S04]  /*13b0*/  BSSY.RECONVERGENT B4, `(.L_x_45) ;  /* 0x000001a000047945 */ /* 0x000fe80003800200 */
[----:B------:R-:W-:Y:S04]  /*13c0*/  BSSY.RELIABLE B3, `(.L_x_46) ;  /* 0x0000015000037945 */ /* 0x000fe80003800100 */
[----:B------:R-:W-:Y:S05]  /*13d0*/  @P3 BRA `(.L_x_47) ;  /* 0x0000000000203947 */ /* 0x000fea0003800000 */
[----:B--23--:R-:W2:Y:S02]  /*13e0*/  LDS R2, [UR10+0x34] ;  /* 0x0000340aff027984 */ /* 0x00cea40008000800 */
[----:B--2---:R-:W-:-:S05]  /*13f0*/  LOP3.LUT R2, R2, 0x38, RZ, 0xb8, !PT ;  /* 0x0000003802027812 */ /* 0x004fca00078eb8ff */
[----:B------:R2:W-:Y:S01]  /*1400*/  STS [UR10+0x34], R2 ;  /* 0x00003402ff007988 */ /* 0x0005e2000800080a */
[----:B------:R-:W-:Y:S05]  /*1410*/  @P3 BRA `(.L_x_48) ;  /* 0x0000000000203947 */ /* 0x000fea0003800000 */
[----:B--2---:R-:W2:Y:S01]  /*1420*/  LDS R2, [UR10+0x8] ;  /* 0x0000080aff027984 */ /* 0x004ea20008000800 */
[----:B-----5:R-:W-:-:S05]  /*1430*/  IMAD.MOV.U32 R3, RZ, RZ, 0x780 ;  /* 0x00000780ff037424 */ /* 0x020fca00078e00ff */
[----:B--2---:R-:W-:-:S05]  /*1440*/  LOP3.LUT R2, R2, 0x500, R3, 0xd8, !PT ;  /* 0x0000050002027812 */ /* 0x004fca00078ed803 */
[----:B------:R2:W-:Y:S02]  /*1450*/  STS [UR10+0x8], R2 ;  /* 0x00000802ff007988 */ /* 0x0005e4000800080a */
.L_x_47:
[----:B------:R-:W-:Y:S05]  /*1460*/  @P3 BRA `(.L_x_49) ;  /* 0x0000000000283947 */ /* 0x000fea0003800000 */
[----:B--23--:R-:W2:Y:S02]  /*1470*/  LDS R2, [UR10+0x8] ;  /* 0x0000080aff027984 */ /* 0x00cea40008000800 */
[----:B--2---:R-:W-:-:S05]  /*1480*/  LOP3.LUT R2, R2, 0x1800, RZ, 0xb8, !PT ;  /* 0x0000180002027812 */ /* 0x004fca00078eb8ff */
[----:B------:R3:W-:Y:S02]  /*1490*/  STS [UR10+0x8], R2 ;  /* 0x00000802ff007988 */ /* 0x0007e4000800080a */
.L_x_48:
[----:B------:R-:W-:Y:S05]  /*14a0*/  @P3 BREAK.RELIABLE B3 ;  /* 0x0000000000033942 */ /* 0x000fea0003800100 */
[----:B------:R-:W-:Y:S05]  /*14b0*/  @P3 BRA `(.L_x_50) ;  /* 0x0000000000243947 */ /* 0x000fea0003800000 */
[----:B--23--:R-:W2:Y:S01]  /*14c0*/  LDS R2, [UR10+0x8] ;  /* 0x0000080aff027984 */ /* 0x00cea20008000800 */
[----:B-----5:R-:W-:-:S05]  /*14d0*/  IMAD.MOV.U32 R3, RZ, RZ, 0x6000 ;  /* 0x00006000ff037424 */ /* 0x020fca00078e00ff */
[----:B--2---:R-:W-:-:S04]  /*14e0*/  LOP3.LUT R2, R2, 0x6000, R3, 0xd8, !PT ;  /* 0x0000600002027812 */ /* 0x004fc800078ed803 */
[----:B------:R-:W-:-:S05]  /*14f0*/  LOP3.LUT R2, R2, 0x400000, RZ, 0xb8, !PT ;  /* 0x0040000002027812 */ /* 0x000fca00078eb8ff */
[----:B------:R2:W-:Y:S02]  /*1500*/  STS [UR10+0x8], R2 ;  /* 0x00000802ff007988 */ /* 0x0005e4000800080a */
.L_x_49:
[----:B------:R-:W-:Y:S05]  /*1510*/  BSYNC.RELIABLE B3 ;  /* 0x0000000000037941 */ /* 0x000fea0003800100 */
.L_x_46:
[----:B--23--:R-:W2:Y:S02]  /*1520*/  @!P3 LDS R2, [UR10+0x8] ;  /* 0x0000080aff02b984 */ /* 0x00cea40008000800 */
[----:B--2---:R-:W-:-:S05]  /*1530*/  @!P3 LOP3.LUT R2, R2, 0x8000, RZ, 0xb8, !PT ;  /* 0x000080000202b812 */ /* 0x004fca00078eb8ff */
[----:B------:R2:W-:Y:S02]  /*1540*/  @!P3 STS [UR10+0x8], R2 ;  /* 0x00000802ff00b988 */ /* 0x0005e4000800080a */
.L_x_50:
[----:B------:R-:W-:Y:S05]  /*1550*/  BSYNC.RECONVERGENT B4 ;  /* 0x0000000000047941 */ /* 0x000fea0003800200 */
.L_x_45:
[----:B------:R-:W-:Y:S05]  /*1560*/  WARPSYNC.ALL ;  /* 0x0000000000007948 */ /* 0x000fea0003800000 */
[----:B------:R-:W-:Y:S01]  /*1570*/  NOP ;  /* 0x0000000000007918 */ /* 0x000fe20000000000 */
[----:B------:R-:W-:-:S04]  /*1580*/  UIADD3 UR4, UPT, UPT, UR4, 0x100, URZ ;  /* 0x0000010004047890 */ /* 0x000fc8000fffe0ff */
[----:B------:R-:W-:-:S04]  /*1590*/  UIADD3 UR16, UP0, UPT, UR4, UR16, URZ ;  /* 0x0000001004107290 */ /* 0x000fc8000ff1e0ff */
[----:B------:R-:W-:Y:S01]  /*15a0*/  ULEA.HI.X.SX32 UR17, UR4, UR17, 0x1, UP0 ;  /* 0x0000001104117291 */ /* 0x000fe200080f0eff */
[----:B------:R-:W-:Y:S11]  /*15b0*/  @P0 BRA `(.L_x_51) ;  /* 0x0000000000300947 */ /* 0x000ff60003800000 */
[----:B--23--:R-:W2:Y:S01]  /*15c0*/  S2R R2, SR_LANEID ;  /* 0x0000000000027919 */ /* 0x00cea20000000000 */
[----:B------:R-:W-:Y:S05]  /*15d0*/  WARPSYNC.ALL ;  /* 0x0000000000007948 */ /* 0x000fea0003800000 */
[----:B------:R-:W-:Y:S01]  /*15e0*/  NOP ;  /* 0x0000000000007918 */ /* 0x000fe20000000000 */
[----:B--2---:R-:W-:-:S05]  /*15f0*/  IMAD.SHL.U32 R4, R2, 0x4, RZ ;  /* 0x0000000402047824 */ /* 0x004fca00078e00ff */
[----:B------:R-:W2:Y:S01]  /*1600*/  LDS R5, [R4+UR10] ;  /* 0x0000000a04057984 */ /* 0x000ea20008000800 */
[----:B------:R-:W-:-:S05]  /*1610*/  IADD3 R2, P1, PT, R4, UR16, RZ ;  /* 0x0000001004027c10 */ /* 0x000fca000ff3e0ff */
[----:B-----5:R-:W-:-:S05]  /*1620*/  IMAD.X R3, RZ, RZ, UR17, P1 ;  /* 0x00000011ff037e24 */ /* 0x020fca00088e06ff */
[----:B--2---:R2:W3:Y:S01]  /*1630*/  ATOMG.E.EXCH.STRONG.GPU PT, RZ, [R2], R5 ;  /* 0x0000000502ff73a8 */ /* 0x0044e200041ee100 */
[----:B------:R-:W-:-:S04]  /*1640*/  DEPBAR {5,4,3,2,1,0} ;  /* 0x0000003f0000791a */ /* 0x000fc80000000000 */
[----:B------:R-:W5:Y:S02]  /*1650*/  CCTL.E.C.LDCU.IV.DEEP [UR16] ;  /* 0x0000000010007540 */ /* 0x000f640009c08000 */
[----:B-----5:R2:W-:Y:S01]  /*1660*/  UTMACCTL.IV [UR16] ;  /* 0x00000000100079b9 */ /* 0x0205e20008000000 */
[----:B------:R-:W-:Y:S01]  /*1670*/  NOP ;  /* 0x0000000000007918 */ /* 0x000fe20000000000 */
.L_x_51:
[----:B------:R-:W-:Y:S05]  /*1680*/  @P0 BRA `(.L_x_52) ;  /* 0x00000000000c0947 */ /* 0x000fea0003800000 */
[----:B------:R0:W-:Y:S01]  /*1690*/  UTMACMDFLUSH ;  /* 0x00000000000079b7 */ /* 0x0001e20000000000 */
[----:B------:R-:W-:Y:S05]  /*16a0*/  @P0 BRA `(.L_x_52) ;  /* 0x0000000000040947 */ /* 0x000fea0003800000 */
[----:B------:R-:W-:-:S04]  /*16b0*/  DEPBAR.LE SB0, 0x0 ;  /* 0x000080000000791a */ /* 0x000fc80000000000 */
.L_x_52:
[----:B------:R-:W-:Y:S05]  /*16c0*/  WARPSYNC.ALL ;  /* 0x0000000000007948 */ /* 0x000fea0003800000 */
[----:B------:R-:W-:Y:S01]  /*16d0*/  NOP ;  /* 0x0000000000007918 */ /* 0x000fe20000000000 */
[----:B---3--:R-:W-:Y:S01]  /*16e0*/  BAR.SYNC.DEFER_BLOCKING 0x0 ;  /* 0x0000000000007b1d */ /* 0x008fe20000010000 */
[----:B------:R-:W-:Y:S01]  /*16f0*/  ISETP.GE.AND P0, PT, R7, 0x1, PT ;  /* 0x000000010700780c */ /* 0x000fe20003f06270 */
[----:B------:R-:W-:Y:S01]  /*1700*/  USHF.L.U32 UR11, UR14, 0x7, URZ ;  /* 0x000000070e0b7899 */ /* 0x000fe200080006ff */
[----:B--2---:R-:W-:Y:S01]  /*1710*/  SHF.R.U32.HI R2, RZ, 0x5, R0 ;  /* 0x00000005ff027819 */ /* 0x004fe20000011600 */
[----:B------:R-:W-:-:S02]  /*1720*/  USHF.L.U32 UR31, UR31, 0x6, URZ ;  /* 0x000000061f1f7899 */ /* 0x000fc400080006ff */
[----:B------:R-:W-:Y:S01]  /*1730*/  VOTEU.ALL UP0, P3 ;  /* 0x0000000000ff7886 */ /* 0x000fe20001800000 */
[----:B------:R-:W-:Y:S01]  /*1740*/  UMOV UR4, 0x1 ;  /* 0x0000000100047882 */ /* 0x000fe20000000000 */
[----:B------:R-:W-:Y:S01]  /*1750*/  VOTEU.ALL UP1, P3 ;  /* 0x0000000000ff7886 */ /* 0x000fe20001820000 */
[----:B------:R-:W-:Y:S02]  /*1760*/  R2UR UR18, R2 ;  /* 0x00000000021272ca */ /* 0x000fe400000e0000 */
[----:B------:R-:W-:-:S04]  /*1770*/  @!UP0 UIADD3 UR12, UPT, UPT, -UR4, 0x100000, URZ ;  /* 0x00100000040c8890 */ /* 0x000fc8000fffe1ff */
[----:B------:R-:W-:Y:S02]  /*1780*/  @!UP0 USHF.L.U32 UR13, UR12, 0xb, URZ ;  /* 0x0000000b0c0d8899 */ /* 0x000fe400080006ff */
[----:B------:R-:W-:Y:S02]  /*1790*/  @!UP0 USHF.L.U32 UR12, UR12, 0x1, URZ ;  /* 0x000000010c0c8899 */ /* 0x000fe400080006ff */
[----:B------:R-:W-:-:S04]  /*17a0*/  @!UP0 UIADD3 UR4, UPT, UPT, -UR4, 0x100000, URZ ;  /* 0x0010000004048890 */ /* 0x000fc8000fffe1ff */
[----:B------:R-:W-:Y:S02]  /*17b0*/  @!UP0 USHF.L.U32 UR5, UR4, 0xb, URZ ;  /* 0x0000000b04058899 */ /* 0x000fe400080006ff */
[----:B------:R-:W-:Y:S01]  /*17c0*/  @!UP0 USHF.L.U32 UR4, UR4, 0x1, URZ ;  /* 0x0000000104048899 */ /* 0x000fe200080006ff */
[----:B------:R-:W-:Y:S01]  /*17d0*/  VOTEU.ALL UP0, P3 ;  /* 0x0000000000ff7886 */ /* 0x000fe20001800000 */
[----:B------:R-:W2:Y:S04]  /*17e0*/  FENCE.VIEW.ASYNC.S ;  /* 0x00000000000073c6 */ /* 0x000ea80000000000 */
[----:B--2---:R2:W3:Y:S06]  /*17f0*/  @!UP0 SYNCS.EXCH.64 URZ, [UR10+0xc000], UR12 ;  /* 0x00c0000c0aff85b2 */ /* 0x0044ec0008000100 */
[----:B------:R2:W4:Y:S01]  /*1800*/  @!UP1 SYNCS.EXCH.64 URZ, [UR10+0xc010], UR4 ;  /* 0x00c010040aff95b2 */ /* 0x0005220008000100 */
[----:B------:R-:W-:Y:S05]  /*1810*/  @!P0 BRA `(.L_x_53) ;  /* 0x0000000800988947 */ /* 0x000fea0003800000 */
[----:B---34-:R-:W-:Y:S01]  /*1820*/  BAR.SYNC.DEFER_BLOCKING 0x0 ;  /* 0x0000000000007b1d */ /* 0x018fe20000010000 */
[----:B------:R-:W-:Y:S01]  /*1830*/  ELECT P1, URZ, PT ;  /* 0x0000000000ff782f */ /* 0x000fe20003820000 */
[----:B------:R-:W-:Y:S01]  /*1840*/  @!P3 IMAD.MOV.U32 R2, RZ, RZ, 0xc000 ;  /* 0x0000c000ff02b424 */ /* 0x000fe200078e00ff */
[----:B--2---:R-:W-:Y:S02]  /*1850*/  ULOP3.LUT UR5, UR18, 0x1, URZ, 0xc0, !UPT ;  /* 0x0000000112057892 */ /* 0x004fe4000f8ec0ff */
[C---:B------:R-:W-:Y:S02]  /*1860*/  ISETP.LT.U32.AND P1, PT, R36.reuse, 0x40, P1 ;  /* 0x000000402400780c */ /* 0x040fe40000f21070 */
[----:B------:R-:W-:Y:S01]  /*1870*/  ELECT P0, URZ, PT ;  /* 0x0000000000ff782f */ /* 0x000fe20003800000 */
[----:B------:R-:W-:Y:S02]  /*1880*/  ULEA UR12, UR5, UR10, 0xd ;  /* 0x0000000a050c7291 */ /* 0x000fe4000f8e68ff */
[----:B------:R-:W-:Y:S01]  /*1890*/  USHF.L.U32 UR30, UR5, 0x6, URZ ;  /* 0x00000006051e7899 */ /* 0x000fe200080006ff */
[----:B------:R-:W-:Y:S01]  /*18a0*/  ISETP.LT.U32.AND P0, PT, R36, 0x40, P0 ;  /* 0x000000402400780c */ /* 0x000fe20000701070 */
[----:B------:R-:W-:-:S02]  /*18b0*/  UIADD3 UR4, UPT, UPT, UR10, 0x8000, URZ ;  /* 0x000080000a047890 */ /* 0x000fc4000fffe0ff */
[----:B------:R-:W-:Y:S02]  /*18c0*/  ULEA UR14, UR14, UR30, 0x7 ;  /* 0x0000001e0e0e7291 */ /* 0x000fe4000f8e38ff */
[----:B------:R-:W-:Y:S02]  /*18d0*/  USHF.R.U32.HI UR26, URZ, 0x4, UR10 ;  /* 0x00000004ff1a7899 */ /* 0x000fe4000801160a */
[----:B------:R-:W-:Y:S01]  /*18e0*/  VOTEU.ANY UP2, P1 ;  /* 0x0000000000ff7886 */ /* 0x000fe20000840100 */
[----:B------:R-:W-:Y:S01]  /*18f0*/  VOTEU.ANY UP1, P1 ;  /* 0x0000000000ff7886 */ /* 0x000fe20000820100 */
[----:B------:R-:W-:Y:S02]  /*1900*/  USHF.R.U32.HI UR4, URZ, 0x4, UR4 ;  /* 0x00000004ff047899 */ /* 0x000fe40008011604 */
[----:B------:R-:W-:Y:S01]  /*1910*/  USGXT.U32 UR26, UR26, 0xe ;  /* 0x0000000e1a1a789a */ /* 0x000fe20008000000 */
[----:B------:R2:W-:Y:S01]  /*1920*/  @!P3 SYNCS.ARRIVE.TRANS64 RZ, [UR10+0xc000], R2 ;  /* 0x00c00002ffffb9a7 */ /* 0x0005e2000800000a */
[----:B------:R-:W-:-:S02]  /*1930*/  @UP2 UIADD3 UR28, UPT, UPT, UR12, 0x8000, URZ ;  /* 0x000080000c1c2890 */ /* 0x000fc4000fffe0ff */
[----:B------:R-:W-:Y:S01]  /*1940*/  @UP2 UIADD3 UR29, UPT, UPT, UR10, 0xc000, URZ ;  /* 0x0000c0000a1d2890 */ /* 0x000fe2000fffe0ff */
[----:B------:R-:W-:Y:S01]  /*1950*/  BAR.SYNC.DEFER_BLOCKING 0x0 ;  /* 0x0000000000007b1d */ /* 0x000fe20000010000 */
[----:B------:R-:W-:Y:S02]  /*1960*/  ULEA UR12, UR5, UR12, 0xd ;  /* 0x0000000c050c7291 */ /* 0x000fe4000f8e68ff */
[----:B------:R-:W-:-:S03]  /*1970*/  USGXT.U32 UR22, UR4, 0xe ;  /* 0x0000000e0416789a */ /* 0x000fc60008000000 */
[----:B------:R-:W-:Y:S01]  /*1980*/  VOTEU.ANY UP0, P0 ;  /* 0x0000000000ff7886 */ /* 0x000fe20000000100 */
[----:B------:R-:W-:Y:S01]  /*1990*/  VOTEU.ANY UP2, P0 ;  /* 0x0000000000ff7886 */ /* 0x000fe20000040100 */
[----:B------:R-:W-:Y:S01]  /*19a0*/  UMOV UR4, URZ ;  /* 0x000000ff00047c82 */ /* 0x000fe20008000000 */
[----:B------:R-:W-:Y:S01]  /*19b0*/  UMOV UR23, 0x40004040 ;  /* 0x4000404000177882 */ /* 0x000fe20000000000 */
[----:B------:R-:W-:Y:S01]  /*19c0*/  UMOV UR27, 0x40004040 ;  /* 0x40004040001b7882 */ /* 0x000fe20000000000 */
[----:B------:R-:W-:Y:S01]  /*19d0*/  @UP0 UIADD3 UR13, UPT, UPT, UR10, 0xc000, URZ ;  /* 0x0000c0000a0d0890 */ /* 0x000fe2000fffe0ff */
[----:B------:R-:W-:Y:S01]  /*19e0*/  @UP0 UMOV UR15, URZ ;  /* 0x000000ff000f0c82 */ /* 0x000fe20008000000 */
[----:B------:R-:W-:Y:S02]  /*19f0*/  UIADD3 UR20, UP0, UPT, UR26, 0x4000080, URZ ;  /* 0x040000801a147890 */ /* 0x000fe4000ff1e0ff */
[----:B------:R-:W-:Y:S02]  /*1a00*/  ULOP3.LUT UR26, UR26, 0x4000000, URZ, 0xfc, !UPT ;  /* 0x040000001a1a7892 */ /* 0x000fe4000f8efcff */
[----:B------:R-:W-:-:S02]  /*1a10*/  UIADD3.X UR21, UPT, UPT, UR4, 0x40004040, URZ, UP0, !UPT ;  /* 0x4000404004157890 */ /* 0x000fc400087fe4ff */
[----:B------:R-:W-:Y:S02]  /*1a20*/  UIADD3 UR24, UP0, UPT, UR22, 0x2, URZ ;  /* 0x0000000216187890 */ /* 0x000fe4000ff1e0ff */
[----:B------:R-:W-:Y:S01]  /*1a30*/  UIADD3.64 UR32, UPT, UPT, UR20, 0x80, URZ ;  /* 0x0000008014207897 */ /* 0x000fe2000fffe0ff */
[----:B------:R2:W-:Y:S01]  /*1a40*/  @UP1 UTMALDG.2D [UR28], [UR6] ;  /* 0x0000001c060015b4 */ /* 0x0005e20008008000 */
[----:B------:R-:W-:Y:S02]  /*1a50*/  UIADD3.X UR25, UPT, UPT, UR4, 0x40004040, URZ, UP0, !UPT ;  /* 0x4000404004197890 */ /* 0x000fe400087fe4ff */
[----:B------:R-:W-:Y:S02]  /*1a60*/  UIADD3.64 UR34, UPT, UPT, UR20, 0x100, URZ ;  /* 0x0000010014227897 */ /* 0x000fe4000fffe0ff */
[----:B------:R-:W-:Y:S02]  /*1a70*/  UIADD3.64 UR36, UPT, UPT, UR20, 0x180, URZ ;  /* 0x0000018014247897 */ /* 0x000fe4000fffe0ff */
[----:B------:R-:W-:Y:S01]  /*1a80*/  UIADD3.64 UR38, UPT, UPT, UR20, 0x200, URZ ;  /* 0x0000020014267897 */ /* 0x000fe2000fffe0ff */
[----:B------:R3:W-:Y:S06]  /*1a90*/  MEMBAR.ALL.CTA ;  /* 0x0000000000007992 */ /* 0x0007ec0000008000 */
[----:B---3--:R-:W3:Y:S01]  /*1aa0*/  FENCE.VIEW.ASYNC.S ;  /* 0x00000000000073c6 */ /* 0x008ee20000000000 */
[----:B------:R-:W-:-:S02]  /*1ab0*/  UIADD3.64 UR40, UPT, UPT, UR20, 0x280, URZ ;  /* 0x0000028014287897 */ /* 0x000fc4000fffe0ff */
[----:B------:R-:W-:Y:S02]  /*1ac0*/  UIADD3.64 UR42, UPT, UPT, UR20, 0x300, URZ ;  /* 0x00000300142a7897 */ /* 0x000fe4000fffe0ff */
[----:B------:R-:W-:Y:S02]  /*1ad0*/  UIADD3.64 UR44, UPT, UPT, UR24, 0x2, URZ ;  /* 0x00000002182c7897 */ /* 0x000fe4000fffe0ff */
[----:B------:R-:W-:Y:S02]  /*1ae0*/  UIADD3.64 UR46, UPT, UPT, UR24, 0x4, URZ ;  /* 0x00000004182e7897 */ /* 0x000fe4000fffe0ff */
[----:B------:R-:W-:Y:S02]  /*1af0*/  UIADD3.64 UR48, UPT, UPT, UR24, 0x1fe, URZ ;  /* 0x000001fe18307897 */ /* 0x000fe4000fffe0ff */
[----:B------:R-:W-:Y:S02]  /*1b00*/  UIADD3.64 UR50, UPT, UPT, UR24, 0x200, URZ ;  /* 0x0000020018327897 */ /* 0x000fe4000fffe0ff */
[----:B------:R-:W-:-:S02]  /*1b10*/  UIADD3.64 UR52, UPT, UPT, UR24, 0x202, URZ ;  /* 0x0000020218347897 */ /* 0x000fc4000fffe0ff */
[----:B------:R-:W-:Y:S02]  /*1b20*/  UIADD3.64 UR54, UPT, UPT, UR24, 0x204, URZ ;  /* 0x0000020418367897 */ /* 0x000fe4000fffe0ff */
[----:B------:R-:W-:Y:S01]  /*1b30*/  UISETP.NE.U32.AND UP0, UPT, UR18, URZ, UPT ;  /* 0x000000ff1200728c */ /* 0x000fe2000bf05070 */
[----:B---3--:R-:W-:Y:S06]  /*1b40*/  BAR.SYNC.DEFER_BLOCKING 0x0 ;  /* 0x0000000000007b1d */ /* 0x008fec0000010000 */
[----:B------:R2:W-:Y:S02]  /*1b50*/  @UP2 UTMALDG.2D [UR12], [UR8] ;  /* 0x0000000c080025b4 */ /* 0x0005e40008008000 */
[----:B------:R-:W-:Y:S06]  /*1b60*/  BAR.SYNC.DEFER_BLOCKING 0x0 ;  /* 0x0000000000007b1d */ /* 0x000fec0000010000 */
[----:B------:R-:W3:Y:S02]  /*1b70*/  SYNCS.PHASECHK.TRANS64.TRYWAIT P0, [UR10+0xc000], RZ ;  /* 0x00c000ffff0075a7 */ /* 0x000ee4000800110a */
[----:B--23--:R-:W-:Y:S05]  /*1b80*/  @!P0 BRA `(.L_x_54) ;  /* 0x0000000c005c8947 */ /* 0x00cfea0003800000 */
.L_x_66:
[----:B------:R-:W-:Y:S05]  /*1b90*/  BRA.U UP0, `(.L_x_55) ;  /* 0x0000000100647547 */ /* 0x000fea000b800000 */
[----:B------:R-:W-:Y:S01]  /*1ba0*/  UMOV UR4, 0x0 ;  /* 0x0000000000047882 */ /* 0x000fe20000000000 */
[----:B------:R-:W-:Y:S01]  /*1bb0*/  UMOV UR5, 0x4210490 ;  /* 0x0421049000057882 */ /* 0x000fe20000000000 */
[----:B------:R-:W-:Y:S01]  /*1bc0*/  UMOV UR12, 0x0 ;  /* 0x00000000000c7882 */ /* 0x000fe20000000000 */
[----:B------:R-:W-:Y:S01]  /*1bd0*/  UMOV UR13, 0x4210490 ;  /* 0x04210490000d7882 */ /* 0x000fe20000000000 */
[----:B------:R-:W-:Y:S01]  /*1be0*/  UMOV UR14, 0x0 ;  /* 0x00000000000e7882 */ /* 0x000fe20000000000 */
[----:B------:R-:W-:Y:S01]  /*1bf0*/  UMOV UR15, 0x4210490 ;  /* 0x04210490000f7882 */ /* 0x000fe20000000000 */
[----:B------:R2:W-:Y:S01]  /*1c00*/  UTCHMMA gdesc[UR22], gdesc[UR26], tmem[UR19], tmem[UR4], idesc[UR5], !UPT ;  /* 0x00ff041a160075ea */ /* 0x0005e2000f800013 */
[----:B------:R-:W-:Y:S01]  /*1c10*/  UMOV UR28, 0x0 ;  /* 0x00000000001c7882 */ /* 0x000fe20000000000 */
[----:B------:R-:W-:Y:S01]  /*1c20*/  UMOV UR29, 0x4210490 ;  /* 0x04210490001d7882 */ /* 0x000fe20000000000 */
[----:B------:R2:W-:Y:S01]  /*1c30*/  UTCHMMA gdesc[UR24], gdesc[UR20], tmem[UR19], tmem[UR12], idesc[UR13], UPT ;  /* 0x00ff0c14180075ea */ /* 0x0005e2000b800013 */
        /* <DEDUP_REMOVED lines=12> */
[----:B------:R2:W-:Y:S01]  /*1d00*/  UTCHMMA gdesc[UR52], gdesc[UR40], tmem[UR19], tmem[UR60], idesc[UR61], UPT ;  /* 0x00ff3c28340075ea */ /* 0x0005e2000b800013 */
[----:B------:R2:W-:Y:S01]  /*1d10*/  UTCHMMA gdesc[UR54], gdesc[UR42], tmem[UR19], tmem[UR62], idesc[UR63], UPT ;  /* 0x00ff3e2a360075ea */ /* 0x0005e2000b800013 */
[----:B------:R-:W-:Y:S01]  /*1d20*/  NOP ;  /* 0x0000000000007918 */ /* 0x000fe20000000000 */
.L_x_55:
[----:B------:R-:W-:Y:S01]  /*1d30*/  ELECT P0, URZ, PT ;  /* 0x0000000000ff782f */ /* 0x000fe20003800000 */
[----:B--2---:R-:W-:-:S03]  /*1d40*/  UIADD3 UR4, UPT, UPT, UR10, 0xc010, URZ ;  /* 0x0000c0100a047890 */ /* 0x004fc6000fffe0ff */
[----:B------:R-:W-:Y:S01]  /*1d50*/  ISETP.LT.U32.AND P0, PT, R36, 0x20, P0 ;  /* 0x000000202400780c */ /* 0x000fe20000701070 */
[----:B------:R-:W-:-:S12]  /*1d60*/  UMOV UR5, URZ ;  /* 0x000000ff00057c82 */ /* 0x000fd80008000000 */
[----:B------:R-:W-:Y:S01]  /*1d70*/  VOTEU.ANY UP0, P0 ;  /* 0x0000000000ff7886 */ /* 0x000fe20000000100 */
[----:B------:R-:W-:Y:S01]  /*1d80*/  VOTEU.ANY UP1, P0 ;  /* 0x0000000000ff7886 */ /* 0x000fe20000020100 */
[----:B------:R-:W-:-:S03]  /*1d90*/  ISETP.GE.U32.AND P0, PT, R7, 0x81, PT ;  /* 0x000000810700780c */ /* 0x000fc60003f06070 */
[----:B------:R-:W-:Y:S02]  /*1da0*/  @UP0 UMOV UR12, UR4 ;  /* 0x00000004000c0c82 */ /* 0x000fe40008000000 */
[----:B------:R2:W-:Y:S01]  /*1db0*/  @UP1 UTCBAR [UR12], URZ ;  /* 0x000000ff0c0013e9 */ /* 0x0005e200080000ff */
[----:B------:R-:W-:Y:S06]  /*1dc0*/  BAR.SYNC.DEFER_BLOCKING 0x0 ;  /* 0x0000000000007b1d */ /* 0x000fec0000010000 */
[----:B------:R-:W3:Y:S02]  /*1dd0*/  SYNCS.PHASECHK.TRANS64.TRYWAIT P1, [UR10+0xc010], RZ ;  /* 0x00c010ffff0075a7 */ /* 0x000ee4000802110a */
[----:B--23--:R-:W-:Y:S05]  /*1de0*/  @!P1 BRA `(.L_x_56) ;  /* 0x0000000800d09947 */ /* 0x00cfea0003800000 */
.L_x_67:
[----:B------:R-:W-:Y:S05]  /*1df0*/  @!P0 BRA `(.L_x_53) ;  /* 0x0000000400208947 */ /* 0x000fea0003800000 */
[----:B------:R-:W-:Y:S01]  /*1e00*/  IMAD.MOV.U32 R2, RZ, RZ, 0x1 ;  /* 0x00000001ff027424 */ /* 0x000fe200078e00ff */
[----:B------:R-:W2:Y:S01]  /*1e10*/  LDCU UR68, c[0x0][0x3a0] ;  /* 0x00007400ff4477ac */ /* 0x000ea20008000800 */
[----:B------:R-:W-:-:S05]  /*1e20*/  UMOV UR15, 0x80 ;  /* 0x00000080000f7882 */ /* 0x000fca0000000000 */
.L_x_60:
[----:B------:R-:W-:Y:S01]  /*1e30*/  BAR.SYNC.DEFER_BLOCKING 0x0 ;  /* 0x0000000000007b1d */ /* 0x000fe20000010000 */
[----:B------:R-:W-:Y:S01]  /*1e40*/  ELECT P1, URZ, PT ;  /* 0x0000000000ff782f */ /* 0x000fe20003820000 */
[----:B-----5:R-:W-:Y:S01]  /*1e50*/  @!P3 IMAD.MOV.U32 R3, RZ, RZ, 0xc000 ;  /* 0x0000c000ff03b424 */ /* 0x020fe200078e00ff */
[----:B------:R-:W-:Y:S02]  /*1e60*/  ULOP3.LUT UR12, UR18, 0x1, URZ, 0xc0, !UPT ;  /* 0x00000001120c7892 */ /* 0x000fe4000f8ec0ff */
[C---:B------:R-:W-:Y:S02]  /*1e70*/  ISETP.LT.U32.AND P1, PT, R36.reuse, 0x40, P1 ;  /* 0x000000402400780c */ /* 0x040fe40000f21070 */
[----:B------:R-:W-:Y:S01]  /*1e80*/  ELECT P0, URZ, PT ;  /* 0x0000000000ff782f */ /* 0x000fe20003800000 */
[----:B------:R-:W-:Y:S02]  /*1e90*/  ULEA UR13, UR12, UR10, 0xd ;  /* 0x0000000a0c0d7291 */ /* 0x000fe4000f8e68ff */
[----:B------:R-:W-:Y:S01]  /*1ea0*/  ULEA UR30, UR12, UR15, 0x6 ;  /* 0x0000000f0c1e7291 */ /* 0x000fe2000f8e30ff */
[----:B------:R-:W-:Y:S01]  /*1eb0*/  ISETP.LT.U32.AND P0, PT, R36, 0x40, P0 ;  /* 0x000000402400780c */ /* 0x000fe20000701070 */
[----:B------:R-:W-:-:S02]  /*1ec0*/  ULEA UR14, UR12, UR11, 0x6 ;  /* 0x0000000b0c0e7291 */ /* 0x000fc4000f8e30ff */
[----:B------:R-:W-:-:S04]  /*1ed0*/  ULEA UR12, UR12, UR13, 0xd ;  /* 0x0000000d0c0c7291 */ /* 0x000fc8000f8e68ff */
[----:B------:R-:W-:-:S05]  /*1ee0*/  VOTEU.ANY UP0, P1 ;  /* 0x0000000000ff7886 */ /* 0x000fca0000800100 */
[----:B------:R-:W-:Y:S01]  /*1ef0*/  @UP0 UIADD3 UR28, UPT, UPT, UR13, 0x8000, URZ ;  /* 0x000080000d1c0890 */ /* 0x000fe2000fffe0ff */
[----:B------:R3:W-:Y:S01]  /*1f00*/  @!P3 SYNCS.ARRIVE.TRANS64 RZ, [UR10+0xc000], R3 ;  /* 0x00c00003ffffb9a7 */ /* 0x0007e2000800000a */
[----:B------:R-:W-:Y:S01]  /*1f10*/  @UP0 UIADD3 UR29, UPT, UPT, UR10, 0xc000, URZ ;  /* 0x0000c0000a1d0890 */ /* 0x000fe2000fffe0ff */
[----:B------:R-:W-:Y:S01]  /*1f20*/  VOTEU.ANY UP0, P1 ;  /* 0x0000000000ff7886 */ /* 0x000fe20000800100 */
[----:B------:R-:W-:Y:S01]  /*1f30*/  BAR.SYNC.DEFER_BLOCKING 0x0 ;  /* 0x0000000000007b1d */ /* 0x000fe20000010000 */
[----:B---3--:R-:W-:-:S05]  /*1f40*/  IMAD.U32 R3, R2, -0x80000000, RZ ;  /* 0x8000000002037824 */ /* 0x008fca00078e00ff */
[----:B------:R-:W-:-:S05]  /*1f50*/  VOTEU.ANY UP1, P0 ;  /* 0x0000000000ff7886 */ /* 0x000fca0000020100 */
[----:B------:R-:W-:Y:S01]  /*1f60*/  @UP1 UIADD3 UR13, UPT, UPT, UR10, 0xc000, URZ ;  /* 0x0000c0000a0d1890 */ /* 0x000fe2000fffe0ff */
[----:B------:R-:W-:Y:S01]  /*1f70*/  VOTEU.ANY UP1, P0 ;  /* 0x0000000000ff7886 */ /* 0x000fe20000020100 */
[----:B------:R3:W-:Y:S01]  /*1f80*/  @UP0 UTMALDG.2D [UR28], [UR6] ;  /* 0x0000001c060005b4 */ /* 0x0007e20008008000 */
[----:B------:R-:W-:Y:S01]  /*1f90*/  UISETP.NE.U32.AND UP0, UPT, UR18, URZ, UPT ;  /* 0x000000ff1200728c */ /* 0x000fe2000bf05070 */
[----:B------:R4:W-:Y:S06]  /*1fa0*/  MEMBAR.ALL.CTA ;  /* 0x0000000000007992 */ /* 0x0009ec0000008000 */
[----:B----4-:R-:W4:Y:S02]  /*1fb0*/  FENCE.VIEW.ASYNC.S ;  /* 0x00000000000073c6 */ /* 0x010f240000000000 */
[----:B----4-:R-:W-:Y:S06]  /*1fc0*/  BAR.SYNC.DEFER_BLOCKING 0x0 ;  /* 0x0000000000007b1d */ /* 0x010fec0000010000 */
[----:B------:R3:W-:Y:S02]  /*1fd0*/  @UP1 UTMALDG.2D [UR12], [UR8] ;  /* 0x0000000c080015b4 */ /* 0x0007e40008008000 */
[----:B------:R-:W-:Y:S06]  /*1fe0*/  BAR.SYNC.DEFER_BLOCKING 0x0 ;  /* 0x0000000000007b1d */ /* 0x000fec0000010000 */
[----:B------:R-:W4:Y:S02]  /*1ff0*/  SYNCS.PHASECHK.TRANS64.TRYWAIT P0, [UR10+0xc000], R3 ;  /* 0x00c00003ff0075a7 */ /* 0x000f24000800110a */
[----:B---34-:R-:W-:Y:S05]  /*2000*/  @!P0 BRA `(.L_x_57) ;  /* 0x0000000800548947 */ /* 0x018fea0003800000 */
.L_x_68:
[----:B------:R-:W-:Y:S05]  /*2010*/  BRA.U UP0, `(.L_x_58) ;  /* 0x0000000100647547 */ /* 0x000fea000b800000 */
[----:B------:R-:W-:Y:S01]  /*2020*/  UMOV UR12, 0x0 ;  /* 0x00000000000c7882 */ /* 0x000fe20000000000 */
[----:B------:R-:W-:Y:S01]  /*2030*/  UMOV UR13, 0x4210490 ;  /* 0x04210490000d7882 */ /* 0x000fe20000000000 */
[----:B------:R-:W-:Y:S01]  /*2040*/  UMOV UR28, 0x0 ;  /* 0x00000000001c7882 */ /* 0x000fe20000000000 */
[----:B------:R-:W-:Y:S01]  /*2050*/  UMOV UR29, 0x4210490 ;  /* 0x04210490001d7882 */ /* 0x000fe20000000000 */
        /* <DEDUP_REMOVED lines=21> */
.L_x_58:
[----:B------:R-:W-:-:S04]  /*21b0*/  ELECT P0, URZ, PT ;  /* 0x0000000000ff782f */ /* 0x000fc80003800000 */
[----:B------:R-:W-:-:S13]  /*21c0*/  ISETP.LT.U32.AND P0, PT, R36, 0x20, P0 ;  /* 0x000000202400780c */ /* 0x000fda0000701070 */
[----:B------:R-:W-:Y:S01]  /*21d0*/  VOTEU.ANY UP0, P0 ;  /* 0x0000000000ff7886 */ /* 0x000fe20000000100 */
[----:B------:R-:W-:-:S04]  /*21e0*/  VOTEU.ANY UP1, P0 ;  /* 0x0000000000ff7886 */ /* 0x000fc80000020100 */
[----:B---3--:R-:W-:Y:S02]  /*21f0*/  @UP0 UMOV UR12, UR4 ;  /* 0x00000004000c0c82 */ /* 0x008fe40008000000 */
[----:B------:R3:W-:Y:S01]  /*2200*/  @UP1 UTCBAR [UR12], URZ ;  /* 0x000000ff0c0013e9 */ /* 0x0007e200080000ff */
[----:B------:R-:W-:Y:S06]  /*2210*/  BAR.SYNC.DEFER_BLOCKING 0x0 ;  /* 0x0000000000007b1d */ /* 0x000fec0000010000 */
[----:B------:R-:W4:Y:S02]  /*2220*/  SYNCS.PHASECHK.TRANS64.TRYWAIT P0, [UR10+0xc010], R3 ;  /* 0x00c01003ff0075a7 */ /* 0x000f24000800110a */
[----:B---34-:R-:W-:Y:S05]  /*2230*/  @!P0 BRA `(.L_x_59) ;  /* 0x0000000400d48947 */ /* 0x018fea0003800000 */
.L_x_69:
[----:B------:R-:W-:Y:S01]  /*2240*/  UIADD3 UR15, UPT, UPT, UR15, 0x80, URZ ;  /* 0x000000800f0f7890 */ /* 0x000fe2000fffe0ff */
[----:B------:R-:W-:-:S03]  /*2250*/  LOP3.LUT R2, R2, 0x1, RZ, 0x3c, !PT ;  /* 0x0000000102027812 */ /* 0x000fc600078e3cff */
[----:B--2---:R-:W-:-:S09]  /*2260*/  UISETP.GE.AND UP0, UPT, UR15, UR68, UPT ;  /* 0x000000440f00728c */ /* 0x004fd2000bf06270 */
[----:B------:R-:W-:Y:S05]  /*2270*/  BRA.U !UP0, `(.L_x_60) ;  /* 0xfffffff908ec7547 */ /* 0x000fea000b83ffff */
.L_x_53:
[----:B---34-:R-:W-:Y:S01]  /*2280*/  BAR.SYNC.DEFER_BLOCKING 0x0 ;  /* 0x0000000000007b1d */ /* 0x018fe20000010000 */
[----:B------:R-:W-:-:S05]  /*2290*/  IMAD.SHL.U32 R2, R0, 0x40, RZ ;  /* 0x0000004000027824 */ /* 0x000fca00078e00ff */
[----:B------:R-:W-:Y:S04]  /*22a0*/  BSSY.RECONVERGENT B4, `(.L_x_61) ;  /* 0x0000004000047945 */ /* 0x000fe80003800200 */
[----:B------:R-:W-:Y:S05]  /*22b0*/  @P3 BRA `(.L_x_62) ;  /* 0x0000000000083947 */ /* 0x000fea0003800000 */
[----:B------:R-:W3:Y:S02]  /*22c0*/  SYNCS.CCTL.IV [UR10+0xc000] ;  /* 0x00c00000ff0079b1 */ /* 0x000ee4000800000a */
[----:B---3--:R-:W3:Y:S02]  /*22d0*/  SYNCS.CCTL.IV [UR10+0xc010] ;  /* 0x00c01000ff0079b1 */ /* 0x008ee4000800000a */
.L_x_62:
[----:B--2---:R-:W-:Y:S05]  /*22e0*/  BSYNC.RECONVERGENT B4 ;  /* 0x0000000000047941 */ /* 0x004fea0003800200 */
.L_x_61:
[----:B------:R-:W-:Y:S01]  /*22f0*/  USHF.L.U32 UR4, UR18, 0x15, URZ ;  /* 0x0000001512047899 */ /* 0x000fe200080006ff */
[----:B-----5:R-:W-:Y:S01]  /*2300*/  IMAD.SHL.U32 R3, R0, 0x10, RZ ;  /* 0x0000001000037824 */ /* 0x020fe200078e00ff */
[----:B------:R-:W-:Y:S01]  /*2310*/  USHF.L.U32 UR5, UR18, 0x4, URZ ;  /* 0x0000000412057899 */ /* 0x000fe200080006ff */
[----:B------:R-:W-:Y:S01]  /*2320*/  LOP3.LUT R2, R2, 0x3800, RZ, 0xc0, !PT ;  /* 0x0000380002027812 */ /* 0x000fe200078ec0ff */
[----:B------:R-:W-:Y:S02]  /*2330*/  ULOP3.LUT UR4, UR4, 0x600000, URZ, 0xc0, !UPT ;  /* 0x0060000004047892 */ /* 0x000fe4000f8ec0ff */
[----:B------:R-:W-:Y:S01]  /*2340*/  ULOP3.LUT UR5, UR5, 0x40, URZ, 0xc0, !UPT ;  /* 0x0000004005057892 */ /* 0x000fe2000f8ec0ff */
[----:B------:R-:W-:Y:S01]  /*2350*/  LOP3.LUT R3, R2, 0x70, R3, 0xf8, !PT ;  /* 0x0000007002037812 */ /* 0x000fe200078ef803 */
[C---:B------:R-:W-:Y:S01]  /*2360*/  IMAD.SHL.U32 R2, R0.reuse, 0x4, RZ ;  /* 0x0000000400027824 */ /* 0x040fe200078e00ff */
[----:B------:R-:W-:Y:S01]  /*2370*/  ELECT P0, URZ, PT ;  /* 0x0000000000ff782f */ /* 0x000fe20003800000 */
[----:B------:R-:W-:Y:S01]  /*2380*/  IMAD.SHL.U32 R0, R0, 0x80, RZ ;  /* 0x0000008000007824 */ /* 0x000fe200078e00ff */
[----:B------:R-:W-:-:S02]  /*2390*/  UIADD3 UR4, UPT, UPT, UR5, UR4, UR19 ;  /* 0x0000000405047290 */ /* 0x000fc4000fffe013 */
[----:B------:R-:W-:Y:S01]  /*23a0*/  LOP3.LUT R3, R3, 0x40, R2, 0x78, !PT ;  /* 0x0000004003037812 */ /* 0x000fe200078e7802 */
[----:B------:R-:W-:Y:S01]  /*23b0*/  ULOP3.LUT UR18, UR18, 0x1, URZ, 0xc0, !UPT ;  /* 0x0000000112127892 */ /* 0x000fe2000f8ec0ff */
[----:B------:R-:W-:Y:S01]  /*23c0*/  ISETP.LT.U32.AND P0, PT, R36, 0x40, P0 ;  /* 0x000000402400780c */ /* 0x000fe20000701070 */
[----:B------:R-:W-:Y:S01]  /*23d0*/  UMOV UR6, UR31 ;  /* 0x0000001f00067c82 */ /* 0x000fe20008000000 */
[----:B------:R-:W-:Y:S01]  /*23e0*/  LOP3.LUT R0, R3, 0x780, R0, 0xf8, !PT ;  /* 0x0000078003007812 */ /* 0x000fe200078ef800 */
[----:B------:R-:W-:Y:S02]  /*23f0*/  ULEA UR5, UR18, UR11, 0x6 ;  /* 0x0000000b12057291 */ /* 0x000fe4000f8e30ff */
[----:B------:R-:W-:Y:S01]  /*2400*/  LDTM.16dp32bit_t0_t15.x32 R4, tmem[UR4] ;  /* 0x00000004000479ee */ /* 0x000fe20008a80000 */
[----:B------:R-:W2:Y:S01]  /*2410*/  LDTM.16dp32bit_t16_t31.x32 R4, tmem[UR4+0x20] ;  /* 0x00002004000479ee */ /* 0x000ea20008aa0000 */
[C---:B------:R-:W-:Y:S01]  /*2420*/  LOP3.LUT R2, R0.reuse, 0x10, RZ, 0x3c, !PT ;  /* 0x0000001000027812 */ /* 0x040fe200078e3cff */
[----:B------:R-:W-:Y:S01]  /*2430*/  NOP ;  /* 0x0000000000007918 */ /* 0x000fe20000000000 */
[----:B------:R-:W-:Y:S01]  /*2440*/  LOP3.LUT R3, R0, 0x20, RZ, 0x3c, !PT ;  /* 0x0000002000037812 */ /* 0x000fe200078e3cff */
[----:B------:R-:W-:-:S03]  /*2450*/  ULEA UR4, UR18, UR10, 0xd ;  /* 0x0000000a12047291 */ /* 0x000fc6000f8e68ff */
[----:B--2---:R-:W-:Y:S01]  /*2460*/  VOTEU.ANY UP1, P0 ;  /* 0x0000000000ff7886 */ /* 0x004fe20000020100 */
[----:B------:R-:W-:Y:S01]  /*2470*/  VOTEU.ANY UP0, P0 ;  /* 0x0000000000ff7886 */ /* 0x000fe20000000100 */
[----:B------:R-:W-:Y:S02]  /*2480*/  F2FP.BF16.F32.PACK_AB R4, R5, R4 ;  /* 0x000000040504723e */ /* 0x000fe400000010ff */
[----:B------:R-:W-:Y:S02]  /*2490*/  F2FP.BF16.F32.PACK_AB R5, R7, R6 ;  /* 0x000000060705723e */ /* 0x000fe400000010ff */
[----:B------:R-:W-:Y:S02]  /*24a0*/  F2FP.BF16.F32.PACK_AB R12, R13, R12 ;  /* 0x0000000c0d0c723e */ /* 0x000fe400000010ff */
[----:B------:R-:W-:Y:S02]  /*24b0*/  F2FP.BF16.F32.PACK_AB R6, R9, R8 ;  /* 0x000000080906723e */ /* 0x000fe400000010ff */
[----:B------:R-:W-:-:S02]  /*24c0*/  F2FP.BF16.F32.PACK_AB R7, R11, R10 ;  /* 0x0000000a0b07723e */ /* 0x000fc400000010ff */
[----:B------:R-:W-:Y:S02]  /*24d0*/  F2FP.BF16.F32.PACK_AB R13, R15, R14 ;  /* 0x0000000e0f0d723e */ /* 0x000fe400000010ff */
[----:B------:R-:W-:Y:S01]  /*24e0*/  F2FP.BF16.F32.PACK_AB R20, R21, R20 ;  /* 0x000000141514723e */ /* 0x000fe200000010ff */
[----:B---3--:R2:W-:Y:S01]  /*24f0*/  STS.128 [R0+UR10], R4 ;  /* 0x0000000400007988 */ /* 0x0085e20008000c0a */
[----:B------:R-:W-:Y:S02]  /*2500*/  F2FP.BF16.F32.PACK_AB R14, R17, R16 ;  /* 0x00000010110e723e */ /* 0x000fe400000010ff */
[----:B------:R-:W-:Y:S02]  /*2510*/  F2FP.BF16.F32.PACK_AB R15, R19, R18 ;  /* 0x00000012130f723e */ /* 0x000fe400000010ff */
[----:B------:R-:W-:Y:S02]  /*2520*/  F2FP.BF16.F32.PACK_AB R21, R23, R22 ;  /* 0x000000161715723e */ /* 0x000fe400000010ff */
[----:B------:R-:W-:Y:S01]  /*2530*/  F2FP.BF16.F32.PACK_AB R28, R29, R28 ;  /* 0x0000001c1d1c723e */ /* 0x000fe200000010ff */
[----:B------:R2:W-:Y:S01]  /*2540*/  STS.128 [R2+UR10], R12 ;  /* 0x0000000c02007988 */ /* 0x0005e20008000c0a */
[----:B------:R-:W-:-:S02]  /*2550*/  F2FP.BF16.F32.PACK_AB R22, R25, R24 ;  /* 0x000000181916723e */ /* 0x000fc400000010ff */
[----:B------:R-:W-:Y:S02]  /*2560*/  F2FP.BF16.F32.PACK_AB R23, R27, R26 ;  /* 0x0000001a1b17723e */ /* 0x000fe400000010ff */
[----:B------:R-:W-:Y:S02]  /*2570*/  F2FP.BF16.F32.PACK_AB R29, R31, R30 ;  /* 0x0000001e1f1d723e */ /* 0x000fe400000010ff */
[----:B------:R-:W-:Y:S01]  /*2580*/  F2FP.BF16.F32.PACK_AB R30, R33, R32 ;  /* 0x00000020211e723e */ /* 0x000fe200000010ff */
[----:B------:R2:W-:Y:S01]  /*2590*/  STS.128 [R3+UR10], R20 ;  /* 0x0000001403007988 */ /* 0x0005e20008000c0a */
[----:B------:R-:W-:Y:S02]  /*25a0*/  F2FP.BF16.F32.PACK_AB R31, R35, R34 ;  /* 0x00000022231f723e */ /* 0x000fe400000010ff */
[----:B------:R-:W-:-:S05]  /*25b0*/  LOP3.LUT R8, R0, 0x30, RZ, 0x3c, !PT ;  /* 0x0000003000087812 */ /* 0x000fca00078e3cff */
[----:B------:R2:W-:Y:S01]  /*25c0*/  STS.128 [R8+UR10], R28 ;  /* 0x0000001c08007988 */ /* 0x0005e20008000c0a */
[----:B------:R3:W-:Y:S06]  /*25d0*/  MEMBAR.ALL.CTA ;  /* 0x0000000000007992 */ /* 0x0007ec0000008000 */
[----:B---3--:R-:W3:Y:S02]  /*25e0*/  FENCE.VIEW.ASYNC.S ;  /* 0x00000000000073c6 */ /* 0x008ee40000000000 */
[----:B---3--:R-:W-:Y:S06]  /*25f0*/  BAR.SYNC.DEFER_BLOCKING 0x0 ;  /* 0x0000000000007b1d */ /* 0x008fec0000010000 */
[----:B------:R2:W-:Y:S01]  /*2600*/  @UP1 UTMASTG.2D [UR4], [UR16] ;  /* 0x00000004100013b5 */ /* 0x0005e20008008000 */
[----:B------:R0:W-:Y:S01]  /*2610*/  UTMACMDFLUSH ;  /* 0x00000000000079b7 */ /* 0x0001e20000000000 */
[----:B------:R-:W-:-:S04]  /*2620*/  DEPBAR.LE SB0, 0x0 ;  /* 0x000080000000791a */ /* 0x000fc80000000000 */
[----:B------:R-:W-:Y:S08]  /*2630*/  BAR.SYNC.DEFER_BLOCKING 0x0 ;  /* 0x0000000000007b1d */ /* 0x000ff00000010000 */
[----:B------:R-:W-:Y:S06]  /*2640*/  BAR.SYNC.DEFER_BLOCKING 0x0 ;  /* 0x0000000000007b1d */ /* 0x000fec0000010000 */
[----:B--2---:R-:W-:Y:S05]  /*2650*/  @P2 BRA `(.L_x_63) ;  /* 0x0000000000a02947 */ /* 0x004fea0003800000 */
[----:B------:R-:W2:Y:S01]  /*2660*/  S2UR UR5, SR_CgaCtaId ;  /* 0x00000000000579c3 */ /* 0x000ea20000008800 */
[----:B------:R-:W-:Y:S01]  /*2670*/  NOP ;  /* 0x0000000000007918 */ /* 0x000fe20000000000 */
[----:B------:R-:W-:Y:S01]  /*2680*/  UMOV UR4, 0x50 ;  /* 0x0000005000047882 */ /* 0x000fe20000000000 */
[----:B------:R-:W-:Y:S02]  /*2690*/  IMAD.U32 R0, RZ, RZ, UR19 ;  /* 0x00000013ff007e24 */ /* 0x000fe4000f8e00ff */
[----:B------:R-:W-:Y:S02]  /*26a0*/  IMAD.MOV.U32 R3, RZ, RZ, 0xf ;  /* 0x0000000fff037424 */ /* 0x000fe400078e00ff */
[----:B------:R-:W-:Y:S01]  /*26b0*/  IMAD.MOV.U32 R7, RZ, RZ, 0x1 ;  /* 0x00000001ff077424 */ /* 0x000fe200078e00ff */
[----:B------:R-:W-:-:S04]  /*26c0*/  LOP3.LUT R0, R0, 0xffff, RZ, 0xc0, !PT ;  /* 0x0000ffff00007812 */ /* 0x000fc800078ec0ff */
[----:B------:R-:W-:-:S05]  /*26d0*/  SHF.R.U32.HI R0, RZ, 0x5, R0 ;  /* 0x00000005ff007819 */ /* 0x000fca0000011600 */
[----:B------:R-:W-:Y:S01]  /*26e0*/  VIADD R2, R0, 0x10 ;  /* 0x0000001000027836 */ /* 0x000fe20000000000 */
[----:B------:R-:W-:Y:S01]  /*26f0*/  SHF.L.U32 R0, R3, R0, RZ ;  /* 0x0000000003007219 */ /* 0x000fe200000006ff */
[----:B--2---:R-:W-:-:S03]  /*2700*/  ULEA UR6, UR5, UR4, 0x18 ;  /* 0x0000000405067291 */ /* 0x004fc6000f8ec0ff */
[----:B------:R-:W-:-:S04]  /*2710*/  SHF.L.U32 R3, R7, R2, RZ ;  /* 0x0000000207037219 */ /* 0x000fc800000006ff */
[----:B------:R-:W-:Y:S02]  /*2720*/  LOP3.LUT R0, R3, R0, RZ, 0xfc, !PT ;  /* 0x0000000003007212 */ /* 0x000fe400078efcff */
[----:B------:R-:W2:Y:S02]  /*2730*/  LDS R5, [UR6] ;  /* 0x00000006ff057984 */ /* 0x000ea40008000800 */
[C---:B------:R-:W-:Y:S02]  /*2740*/  LOP3.LUT R2, R0.reuse, 0xffff, RZ, 0xc0, !PT ;  /* 0x0000ffff00027812 */ /* 0x040fe400078ec0ff */
[----:B--2---:R-:W-:-:S04]  /*2750*/  LOP3.LUT R3, R0, 0xffff, R5, 0x80, !PT ;  /* 0x0000ffff00037812 */ /* 0x004fc800078e8005 */
[----:B------:R-:W-:-:S13]  /*2760*/  ISETP.NE.AND P0, PT, R3, R2, PT ;  /* 0x000000020300720c */ /* 0x000fda0003f05270 */
[----:B------:R-:W-:Y:S05]  /*2770*/  @P0 BRA `(.L_x_64) ;  /* 0x0000000000500947 */ /* 0x000fea0003800000 */
[----:B------:R-:W-:Y:S02]  /*2780*/  SHF.R.U32.HI R5, RZ, 0x10, R5 ;  /* 0x00000010ff057819 */ /* 0x000fe40000011605 */
[----:B------:R-:W-:-:S04]  /*2790*/  SHF.R.U32.HI R2, RZ, 0x10, R0 ;  /* 0x00000010ff027819 */ /* 0x000fc80000011600 */
[----:B------:R-:W-:-:S04]  /*27a0*/  LOP3.LUT R5, R5, R2, RZ, 0xc0, !PT ;  /* 0x0000000205057212 */ /* 0x000fc800078ec0ff */
[----:B------:R-:W-:-:S13]  /*27b0*/  ISETP.NE.AND P0, PT, R5, R2, PT ;  /* 0x000000020500720c */ /* 0x000fda0003f05270 */
[----:B------:R-:W-:Y:S05]  /*27c0*/  @P0 BRA `(.L_x_65) ;  /* 0x0000000000300947 */ /* 0x000fea0003800000 */
[----:B------:R-:W-:Y:S01]  /*27d0*/  R2UR UR4, R0 ;  /* 0x00000000000472ca */ /* 0x000fe200000e0000 */
[----:B------:R-:W-:Y:S01]  /*27e0*/  VOTEU.ANY UR5, UPT, PT ;  /* 0x0000000000057886 */ /* 0x000fe200038e0100 */
[----:B------:R-:W2:Y:S01]  /*27f0*/  S2R R0, SR_LANEID ;  /* 0x0000000000007919 */ /* 0x000ea20000000000 */
[----:B------:R-:W-:-:S10]  /*2800*/  UFLO.U32 UR5, UR5 ;  /* 0x00000005000572bd */ /* 0x000fd400080e0000 */
[----:B------:R-:W-:-:S06]  /*2810*/  ULOP3.LUT UR4, URZ, UR4, URZ, 0x33, !UPT ;  /* 0x00000004ff047292 */ /* 0x000fcc000f8e33ff */
[----:B------:R-:W-:-:S04]  /*2820*/  IMAD.U32 R2, RZ, RZ, UR4 ;  /* 0x00000004ff027e24 */ /* 0x000fc8000f8e00ff */
[----:B------:R-:W3:Y:S02]  /*2830*/  REDUX UR7, R2 ;  /* 0x00000000020773c4 */ /* 0x000ee40000000000 */
[----:B------:R4:W-:Y:S01]  /*2840*/  UTCATOMSWS.AND URZ, UR4 ;  /* 0x0000000400ff79e3 */ /* 0x0009e20008000000 */
[----:B--2---:R-:W-:Y:S01]  /*2850*/  ISETP.EQ.U32.AND P0, PT, R0, UR5, PT ;  /* 0x0000000500007c0c */ /* 0x004fe2000bf02070 */
[----:B---3--:R-:W-:-:S12]  /*2860*/  IMAD.U32 R0, RZ, RZ, UR7 ;  /* 0x00000007ff007e24 */ /* 0x008fd8000f8e00ff */
[----:B------:R4:W-:Y:S01]  /*2870*/  @P0 ATOMS.AND RZ, [UR6], R0 ;  /* 0x00000000ffff098c */ /* 0x0009e2000a800006 */
[----:B------:R-:W-:Y:S05]  /*2880*/  BRA `(.L_x_63) ;  /* 0x0000000000147947 */ /* 0x000fea0003800000 */
.L_x_65:
[----:B------:R-:W-:-:S07]  /*2890*/  MOV R2, 0x28b0 ;  /* 0x000028b000027802 */ /* 0x000fce0000000f00 */
[----:B-1----:R-:W-:Y:S05]  /*28a0*/  CALL.REL.NOINC `($__internal_0_$__cuda_sm10x_tcgen05_guardrail_trap_col_being_dealloced_not_returned_by_alloc) ;  /* 0x0000000000447944 */ /* 0x002fea0003c00000 */
[----:B------:R-:W-:Y:S05]  /*28b0*/  BRA `(.L_x_63) ;  /* 0x0000000000087947 */ /* 0x000fea0003800000 */
.L_x_64:
[----:B------:R-:W-:-:S07]  /*28c0*/  MOV R2, 0x28e0 ;  /* 0x000028e000027802 */ /* 0x000fce0000000f00 */
[----:B-1----:R-:W-:Y:S05]  /*28d0*/  CALL.REL.NOINC `($__internal_2_$__cuda_sm10x_tcgen05_guardrail_trap_unallocated_columns_being_dealloced) ;  /* 0x0000000000507944 */ /* 0x002fea0003c00000 */
.L_x_63:
[----:B------:R-:W-:Y:S01]  /*28e0*/  NOP ;  /* 0x0000000000007918 */ /* 0x000fe20000000000 */
[----:B----4-:R-:W-:Y:S05]  /*28f0*/  EXIT ;  /* 0x000000000000794d */ /* 0x010fea0003800000 */
.L_x_54:
[----:B------:R-:W2:Y:S02]  /*2900*/  SYNCS.PHASECHK.TRANS64.TRYWAIT P0, [UR10+0xc000], RZ ;  /* 0x00c000ffff0075a7 */ /* 0x000ea4000800110a */
[----:B--2---:R-:W-:Y:S05]  /*2910*/  @!P0 BRA `(.L_x_54) ;  /* 0xfffffffc00f88947 */ /* 0x004fea000383ffff */
[----:B------:R-:W-:Y:S05]  /*2920*/  BRA `(.L_x_66) ;  /* 0xfffffff000987947 */ /* 0x000fea000383ffff */
.L_x_56:
[----:B------:R-:W2:Y:S02]  /*2930*/  SYNCS.PHASECHK.TRANS64.TRYWAIT P1, [UR10+0xc010], RZ ;  /* 0x00c010ffff0075a7 */ /* 0x000ea4000802110a */
[----:B--2---:R-:W-:Y:S05]  /*2940*/  @!P1 BRA `(.L_x_56) ;  /* 0xfffffffc00f89947 */ /* 0x004fea000383ffff */
[----:B------:R-:W-:Y:S05]  /*2950*/  BRA `(.L_x_67) ;  /* 0xfffffff400247947 */ /* 0x000fea000383ffff */
.L_x_57:
[----:B------:R-:W3:Y:S02]  /*2960*/  SYNCS.PHASECHK.TRANS64.TRYWAIT P0, [UR10+0xc000], R3 ;  /* 0x00c00003ff0075a7 */ /* 0x000ee4000800110a */
[----:B---3--:R-:W-:Y:S05]  /*2970*/  @!P0 BRA `(.L_x_57) ;  /* 0xfffffffc00f88947 */ /* 0x008fea000383ffff */
[----:B------:R-:W-:Y:S05]  /*2980*/  BRA `(.L_x_68) ;  /* 0xfffffff400a07947 */ /* 0x000fea000383ffff */
.L_x_59:
[----:B------:R-:W3:Y:S02]  /*2990*/  SYNCS.PHASECHK.TRANS64.TRYWAIT P0, [UR10+0xc010], R3 ;  /* 0x00c01003ff0075a7 */ /* 0x000ee4000800110a */
[----:B---3--:R-:W-:Y:S05]  /*29a0*/  @!P0 BRA `(.L_x_59) ;  /* 0xfffffffc00f88947 */ /* 0x008fea000383ffff */
[----:B------:R-:W-:Y:S05]  /*29b0*/  BRA `(.L_x_69) ;  /* 0xfffffff800207947 */ /* 0x000fea000383ffff */
        .weak           $__internal_0_$__cuda_sm10x_tcgen05_guardrail_trap_col_being_dealloced_not_returned_by_alloc
        .type           $__internal_0_$__cuda_sm10x_tcgen05_guardrail_trap_col_being_dealloced_not_returned_by_alloc,@function
        .size           $__internal_0_$__cuda_sm10x_tcgen05_guardrail_trap_col_being_dealloced_not_returned_by_alloc,($__internal_1_$__cuda_sm10x_tcgen05_guardrail_trap_phase_invalid_during_alloc - $__internal_0_$__cuda_sm10x_tcgen05_guardrail_trap_col_being_dealloced_not_returned_by_alloc)
$__internal_0_$__cuda_sm10x_tcgen05_guardrail_trap_col_being_dealloced_not_returned_by_alloc:
[----:B------:R-:W-:Y:S05]  /*29c0*/  BPT.TRAP 0x1 ;  /* 0x000000040000795c */ /* 0x000fea0000300000 */
[----:B------:R-:W-:-:S04]  /*29d0*/  IMAD.MOV.U32 R3, RZ, RZ, 0x0 ;  /* 0x00000000ff037424 */ /* 0x000fc800078e00ff */
[----:B------:R-:W-:Y:S05]  /*29e0*/  RET.REL.NODEC R2 `(gluon_tcgen05) ;  /* 0xffffffd402847950 */ /* 0x000fea0003c3ffff */
        .weak           $__internal_1_$__cuda_sm10x_tcgen05_guardrail_trap_phase_invalid_during_alloc
        .type           $__internal_1_$__cuda_sm10x_tcgen05_guardrail_trap_phase_invalid_during_alloc,@function
        .size           $__internal_1_$__cuda_sm10x_tcgen05_guardrail_trap_phase_invalid_during_alloc,($__internal_2_$__cuda_sm10x_tcgen05_guardrail_trap_unallocated_columns_being_dealloced - $__internal_1_$__cuda_sm10x_tcgen05_guardrail_trap_phase_invalid_during_alloc)
$__internal_1_$__cuda_sm10x_tcgen05_guardrail_trap_phase_invalid_during_alloc:
[----:B------:R-:W-:Y:S05]  /*29f0*/  BPT.TRAP 0x1 ;  /* 0x000000040000795c */ /* 0x000fea0000300000 */
[----:B------:R-:W-:-:S04]  /*2a00*/  IMAD.MOV.U32 R3, RZ, RZ, 0x0 ;  /* 0x00000000ff037424 */ /* 0x000fc800078e00ff */
[----:B------:R-:W-:Y:S05]  /*2a10*/  RET.REL.NODEC R2 `(gluon_tcgen05) ;  /* 0xffffffd402787950 */ /* 0x000fea0003c3ffff */
        .weak           $__internal_2_$__cuda_sm10x_tcgen05_guardrail_trap_unallocated_columns_being_dealloced
        .type           $__internal_2_$__cuda_sm10x_tcgen05_guardrail_trap_unallocated_columns_being_dealloced,@function
        .size           $__internal_2_$__cuda_sm10x_tcgen05_guardrail_trap_unallocated_columns_being_dealloced,(.L_x_73 - $__internal_2_$__cuda_sm10x_tcgen05_guardrail_trap_unallocated_columns_being_dealloced)
$__internal_2_$__cuda_sm10x_tcgen05_guardrail_trap_unallocated_columns_being_dealloced:
[----:B------:R-:W-:Y:S05]  /*2a20*/  BPT.TRAP 0x1 ;  /* 0x000000040000795c */ /* 0x000fea0000300000 */
[----:B------:R-:W-:-:S04]  /*2a30*/  IMAD.MOV.U32 R3, RZ, RZ, 0x0 ;  /* 0x00000000ff037424 */ /* 0x000fc800078e00ff */
[----:B------:R-:W-:Y:S05]  /*2a40*/  RET.REL.NODEC R2 `(gluon_tcgen05) ;  /* 0xffffffd4026c7950 */ /* 0x000fea0003c3ffff */
.L_x_70:
[----:B------:R-:W-:-:S00]  /*2a50*/  BRA `(.L_x_70) ;  /* 0xfffffffc00fc7947 */ /* 0x000fc0000383ffff */
[----:B------:R-:W-:-:S00]  /*2a60*/  NOP ;  /* 0x0000000000007918 */ /* 0x000fc00000000000 */
        /* <DEDUP_REMOVED lines=9> */
.L_x_73:


//--------------------- .nv.shared.gluon_tcgen05  --------------------------
	.section	.nv.shared.gluon_tcgen05,"aw",@nobits
	.sectionflags	@""
	.align	16
	.zero		1024


//--------------------- .nv.shared.reserved.0     --------------------------
	.section	.nv.shared.reserved.0,"aw",@nobits
	.align	8
	.weak		__nv_reservedSMEM_offset_0_alias
	.size		__nv_reservedSMEM_offset_0_alias, 0, 64
	.other		__nv_reservedSMEM_offset_0_alias,@"STO_CUDA_RESERVED_SHARED STV_DEFAULT"
__nv_reservedSMEM_offset_0_alias:
	.zero		0
.nv.shared.reserved.0:
	.zero		64
	.weak		__nv_reservedSMEM_allocation_phase
	.type		__nv_reservedSMEM_allocation_phase,@object
	.size		__nv_reservedSMEM_allocation_phase,(.L_0 - __nv_reservedSMEM_allocation_phase)
__nv_reservedSMEM_allocation_phase:
	.zero		1
.L_0:
	.zero		7
	.weak		__nv_reservedSMEM_devtool_atexit_pc
	.type		__nv_reservedSMEM_devtool_atexit_pc,@object
	.size		__nv_reservedSMEM_devtool_atexit_pc,(__nv_reservedSMEM_allocation_mask - __nv_reservedSMEM_devtool_atexit_pc)
__nv_reservedSMEM_devtool_atexit_pc:
	.zero		8
	.weak		__nv_reservedSMEM_allocation_mask
	.type		__nv_reservedSMEM_allocation_mask,@object
	.size		__nv_reservedSMEM_allocation_mask,(.L_2 - __nv_reservedSMEM_allocation_mask)
__nv_reservedSMEM_allocation_mask:
	.zero		4
.L_2:


//--------------------- .nv.constant0.gluon_tcgen05 --------------------------
	.section	.nv.constant0.gluon_tcgen05,"a",@progbits
	.sectionflags	@""
	.align	4
.nv.constant0.gluon_tcgen05:
	.zero		976


//--------------------- SYMBOLS --------------------------

	.type		.nv.reservedSmem.offset0,@object
	.size		.nv.reservedSmem.offset0,0x4
	.type		.nv.reservedSmem.cap,@object
	.size		.nv.reservedSmem.cap,0x4
